	.target	sm_90a

	.elftype	@"ET_EXEC"


//--------------------- .note.nv.tkinfo           --------------------------
	.section	.note.nv.tkinfo,"",@"SHT_NOTE"
	.sectionflags	@"SHF_NOTE_NV_TKINFO"
	.tkinfo
        /*0018*/ 	.word	0x00000002
        /*0030*/ 	.string	""
        /*0030*/ 	.string	"ptxas"
        /*0030*/ 	.string	"Cuda compilation tools, release 13.0, V13.0.88"
        /*0030*/ 	.string	"Build cuda_13.0.r13.0/compiler.36424714_0"
        /*0030*/ 	.string	"-arch sm_90a -m 64 "



//--------------------- .note.nv.cuinfo           --------------------------
	.section	.note.nv.cuinfo,"",@"SHT_NOTE"
	.sectionflags	@"SHF_NOTE_NV_CUINFO"
        /*0018*/ 	.short	0x0002
        /*001a*/ 	.short	0x005a
        /*001c*/ 	.short	0x0082
	.zero		2


//--------------------- .nv.info                  --------------------------
	.section	.nv.info,"",@"SHT_CUDA_INFO"
	.align	4


	//----- nvinfo : EIATTR_REGCOUNT
	.align		4
        /*0000*/ 	.byte	0x04, 0x2f
        /*0002*/ 	.short	(.L_15 - .L_14)
	.align		4
.L_14:
        /*0004*/ 	.word	index@(_ZN7cutlass13device_kernelINS_4gemm6kernel13GemmUniversalIN4cute5tupleIJiiiiEEENS1_10collective13CollectiveMmaINS1_34MainloopSm90TmaGmmaWarpSpecializedILi5ENS5_IJNS4_1CILi2EEESB_NSA_ILi1EEEEEENS1_35KernelTmaWarpSpecializedCooperativeEEENS5_IJNSA_ILi128EEENSA_ILi256EEENSA_ILi32EEEEEENS_6half_tENS5_IJlSC_lEEESK_SL_NS4_8TiledMMAINS4_8MMA_AtomIJNS4_4SM904GMMA26MMA_64x256x16_F32F16F16_SSILNSP_5MajorE0ELSR_0ELNSP_7ScaleInE1ELSS_1EEEEEENS4_6LayoutINS5_IJSB_SC_SC_EEENS5_IJSC_NSA_ILi0EEESX_EEEEENS5_IJNS4_10UnderscoreES10_S10_EEEEENS4_23SM90_TMA_LOAD_MULTICASTENS4_14ComposedLayoutINS4_7SwizzleILi2ELi4ELi3EEENS4_18smem_ptr_flag_bitsILi16EEENSV_INS5_IJNSA_ILi8EEESI_EEENS5_IJSI_SC_EEEEEEEvNS4_8identityES13_S1D_vS1E_EENS_8epilogue10collective6detail29Sm90TmaWarpSpecializedAdapterINS1H_15DefaultEpilogueISK_SL_SL_NS1G_6thread17LinearCombinationISK_Li1EffLNS1L_9ScaleType4KindE0ELNS_15FloatRoundStyleE2ESK_EENS1_15EpilogueDefaultEEEEEvvEEEEvNT_6ParamsE)
        /*0008*/ 	.word	0x000000a8


	//----- nvinfo : EIATTR_FRAME_SIZE
	.align		4
.L_15:
        /*000c*/ 	.byte	0x04, 0x11
        /*000e*/ 	.short	(.L_17 - .L_16)
	.align		4
.L_16:
        /*0010*/ 	.word	index@(_ZN7cutlass13device_kernelINS_4gemm6kernel13GemmUniversalIN4cute5tupleIJiiiiEEENS1_10collective13CollectiveMmaINS1_34MainloopSm90TmaGmmaWarpSpecializedILi5ENS5_IJNS4_1CILi2EEESB_NSA_ILi1EEEEEENS1_35KernelTmaWarpSpecializedCooperativeEEENS5_IJNSA_ILi128EEENSA_ILi256EEENSA_ILi32EEEEEENS_6half_tENS5_IJlSC_lEEESK_SL_NS4_8TiledMMAINS4_8MMA_AtomIJNS4_4SM904GMMA26MMA_64x256x16_F32F16F16_SSILNSP_5MajorE0ELSR_0ELNSP_7ScaleInE1ELSS_1EEEEEENS4_6LayoutINS5_IJSB_SC_SC_EEENS5_IJSC_NSA_ILi0EEESX_EEEEENS5_IJNS4_10UnderscoreES10_S10_EEEEENS4_23SM90_TMA_LOAD_MULTICASTENS4_14ComposedLayoutINS4_7SwizzleILi2ELi4ELi3EEENS4_18smem_ptr_flag_bitsILi16EEENSV_INS5_IJNSA_ILi8EEESI_EEENS5_IJSI_SC_EEEEEEEvNS4_8identityES13_S1D_vS1E_EENS_8epilogue10collective6detail29Sm90TmaWarpSpecializedAdapterINS1H_15DefaultEpilogueISK_SL_SL_NS1G_6thread17LinearCombinationISK_Li1EffLNS1L_9ScaleType4KindE0ELNS_15FloatRoundStyleE2ESK_EENS1_15EpilogueDefaultEEEEEvvEEEEvNT_6ParamsE)
        /*0014*/ 	.word	0x00000000


	//----- nvinfo : EIATTR_MIN_STACK_SIZE
	.align		4
.L_17:
        /*0018*/ 	.byte	0x04, 0x12
        /*001a*/ 	.short	(.L_19 - .L_18)
	.align		4
.L_18:
        /*001c*/ 	.word	index@(_ZN7cutlass13device_kernelINS_4gemm6kernel13GemmUniversalIN4cute5tupleIJiiiiEEENS1_10collective13CollectiveMmaINS1_34MainloopSm90TmaGmmaWarpSpecializedILi5ENS5_IJNS4_1CILi2EEESB_NSA_ILi1EEEEEENS1_35KernelTmaWarpSpecializedCooperativeEEENS5_IJNSA_ILi128EEENSA_ILi256EEENSA_ILi32EEEEEENS_6half_tENS5_IJlSC_lEEESK_SL_NS4_8TiledMMAINS4_8MMA_AtomIJNS4_4SM904GMMA26MMA_64x256x16_F32F16F16_SSILNSP_5MajorE0ELSR_0ELNSP_7ScaleInE1ELSS_1EEEEEENS4_6LayoutINS5_IJSB_SC_SC_EEENS5_IJSC_NSA_ILi0EEESX_EEEEENS5_IJNS4_10UnderscoreES10_S10_EEEEENS4_23SM90_TMA_LOAD_MULTICASTENS4_14ComposedLayoutINS4_7SwizzleILi2ELi4ELi3EEENS4_18smem_ptr_flag_bitsILi16EEENSV_INS5_IJNSA_ILi8EEESI_EEENS5_IJSI_SC_EEEEEEEvNS4_8identityES13_S1D_vS1E_EENS_8epilogue10collective6detail29Sm90TmaWarpSpecializedAdapterINS1H_15DefaultEpilogueISK_SL_SL_NS1G_6thread17LinearCombinationISK_Li1EffLNS1L_9ScaleType4KindE0ELNS_15FloatRoundStyleE2ESK_EENS1_15EpilogueDefaultEEEEEvvEEEEvNT_6ParamsE)
        /*0020*/ 	.word	0x00000000
.L_19:


//--------------------- .nv.compat                --------------------------
	.section	.nv.compat,"",@"SHT_CUDA_COMPAT_INFO"
	.align	4
        /*0000*/ 	.byte	0x02, 0x09, 0x01, 0x00, 0x02, 0x02, 0x04, 0x00, 0x02, 0x05, 0x05, 0x00, 0x03, 0x07, 0x01, 0x01
        /*0010*/ 	.byte	0x02, 0x03, 0x01, 0x00, 0x02, 0x06, 0x01, 0x00, 0x04, 0x0b, 0x08, 0x00, 0x00, 0x00, 0x00, 0x00
        /*0020*/ 	.byte	0x00, 0x00, 0x00, 0x00


//--------------------- .nv.info._ZN7cutlass13device_kernelINS_4gemm6kernel13GemmUniversalIN4cute5tupleIJiiiiEEENS1_10collective13CollectiveMmaINS1_34MainloopSm90TmaGmmaWarpSpecializedILi5ENS5_IJNS4_1CILi2EEESB_NSA_ILi1EEEEEENS1_35KernelTmaWarpSpecializedCooperativeEEENS5_IJNSA_ILi128EEENSA_ILi256EEENSA_ILi32EEEEEENS_6half_tENS5_IJlSC_lEEESK_SL_NS4_8TiledMMAINS4_8MMA_AtomIJNS4_4SM904GMMA26MMA_64x256x16_F32F16F16_SSILNSP_5MajorE0ELSR_0ELNSP_7ScaleInE1ELSS_1EEEEEENS4_6LayoutINS5_IJSB_SC_SC_EEENS5_IJSC_NSA_ILi0EEESX_EEEEENS5_IJNS4_10UnderscoreES10_S10_EEEEENS4_23SM90_TMA_LOAD_MULTICASTENS4_14ComposedLayoutINS4_7SwizzleILi2ELi4ELi3EEENS4_18smem_ptr_flag_bitsILi16EEENSV_INS5_IJNSA_ILi8EEESI_EEENS5_IJSI_SC_EEEEEEEvNS4_8identityES13_S1D_vS1E_EENS_8epilogue10collective6detail29Sm90TmaWarpSpecializedAdapterINS1H_15DefaultEpilogueISK_SL_SL_NS1G_6thread17LinearCombinationISK_Li1EffLNS1L_9ScaleType4KindE0ELNS_15FloatRoundStyleE2ESK_EENS1_15EpilogueDefaultEEEEEvvEEEEvNT_6ParamsE --------------------------
	.section	.nv.info._ZN7cutlass13device_kernelINS_4gemm6kernel13GemmUniversalIN4cute5tupleIJiiiiEEENS1_10collective13CollectiveMmaINS1_34MainloopSm90TmaGmmaWarpSpecializedILi5ENS5_IJNS4_1CILi2EEESB_NSA_ILi1EEEEEENS1_35KernelTmaWarpSpecializedCooperativeEEENS5_IJNSA_ILi128EEENSA_ILi256EEENSA_ILi32EEEEEENS_6half_tENS5_IJlSC_lEEESK_SL_NS4_8TiledMMAINS4_8MMA_AtomIJNS4_4SM904GMMA26MMA_64x256x16_F32F16F16_SSILNSP_5MajorE0ELSR_0ELNSP_7ScaleInE1ELSS_1EEEEEENS4_6LayoutINS5_IJSB_SC_SC_EEENS5_IJSC_NSA_ILi0EEESX_EEEEENS5_IJNS4_10UnderscoreES10_S10_EEEEENS4_23SM90_TMA_LOAD_MULTICASTENS4_14ComposedLayoutINS4_7SwizzleILi2ELi4ELi3EEENS4_18smem_ptr_flag_bitsILi16EEENSV_INS5_IJNSA_ILi8EEESI_EEENS5_IJSI_SC_EEEEEEEvNS4_8identityES13_S1D_vS1E_EENS_8epilogue10collective6detail29Sm90TmaWarpSpecializedAdapterINS1H_15DefaultEpilogueISK_SL_SL_NS1G_6thread17LinearCombinationISK_Li1EffLNS1L_9ScaleType4KindE0ELNS_15FloatRoundStyleE2ESK_EENS1_15EpilogueDefaultEEEEEvvEEEEvNT_6ParamsE,"",@"SHT_CUDA_INFO"
	.sectionflags	@""
	.align	4


	//----- nvinfo : EIATTR_CUDA_API_VERSION
	.align		4
        /*0000*/ 	.byte	0x04, 0x37
        /*0002*/ 	.short	(.L_21 - .L_20)
.L_20:
        /*0004*/ 	.word	0x00000082


	//----- nvinfo : EIATTR_KPARAM_INFO
	.align		4
.L_21:
        /*0008*/ 	.byte	0x04, 0x17
        /*000a*/ 	.short	(.L_23 - .L_22)
.L_22:
        /*000c*/ 	.word	0x00000000
        /*0010*/ 	.short	0x0000
        /*0012*/ 	.short	0x0070
        /*0014*/ 	.byte	0x00, 0xf0, 0x01, 0x10


	//----- nvinfo : EIATTR_SPARSE_MMA_MASK
	.align		4
.L_23:
        /*0018*/ 	.byte	0x03, 0x50
        /*001a*/ 	.short	0x0000


	//----- nvinfo : EIATTR_MAXREG_COUNT
	.align		4
        /*001c*/ 	.byte	0x03, 0x1b
        /*001e*/ 	.short	0x00a8


	//----- nvinfo : EIATTR_NUM_BARRIERS
	.align		4
        /*0020*/ 	.byte	0x02, 0x4c
        /*0022*/ 	.byte	0x01
	.zero		1


	//----- nvinfo : EIATTR_EXTERNS
	.align		4
        /*0024*/ 	.byte	0x04, 0x0f
        /*0026*/ 	.short	(.L_25 - .L_24)


	//   ....[0]....
	.align		4
.L_24:
        /*0028*/ 	.word	index@(__assertfail)


	//----- nvinfo : EIATTR_MERCURY_ISA_VERSION
	.align		4
.L_25:
        /*002c*/ 	.byte	0x03, 0x5f
        /*002e*/ 	.short	0x0101


	//----- nvinfo : EIATTR_INT_WARP_WIDE_INSTR_OFFSETS
	.align		4
        /*0030*/ 	.byte	0x04, 0x31
        /*0032*/ 	.short	(.L_27 - .L_26)


	//   ....[0]....
.L_26:
        /*0034*/ 	.word	0x000004a0


	//   ....[1]....
        /*0038*/ 	.word	0x000004d0


	//   ....[2]....
        /*003c*/ 	.word	0x00000690


	//----- nvinfo : EIATTR_COOP_GROUP_MASK_REGIDS
	.align		4
.L_27:
        /*0040*/ 	.byte	0x04, 0x29
        /*0042*/ 	.short	(.L_29 - .L_28)


	//   ....[0]....
.L_28:
        /*0044*/ 	.word	0xffffffff


	//   ....[1]....
        /*0048*/ 	.word	0xffffffff


	//   ....[2]....
        /*004c*/ 	.word	0xffffffff


	//   ....[3]....
        /*0050*/ 	.word	0xffffffff


	//   ....[4]....
        /*0054*/ 	.word	0xffffffff


	//   ....[5]....
        /*0058*/ 	.word	0xffffffff


	//----- nvinfo : EIATTR_COOP_GROUP_INSTR_OFFSETS
	.align		4
.L_29:
        /*005c*/ 	.byte	0x04, 0x28
        /*005e*/ 	.short	(.L_31 - .L_30)


	//   ....[0]....
.L_30:
        /*0060*/ 	.word	0x00000060


	//   ....[1]....
        /*0064*/ 	.word	0x00000070


	//   ....[2]....
        /*0068*/ 	.word	0x00000130


	//   ....[3]....
        /*006c*/ 	.word	0x000002f0


	//   ....[4]....
        /*0070*/ 	.word	0x00000810


	//   ....[5]....
        /*0074*/ 	.word	0x00001260


	//----- nvinfo : EIATTR_REG_RECONFIG
	.align		4
.L_31:
        /*0078*/ 	.byte	0x01, 0x54
	.zero		2


	//----- nvinfo : EIATTR_SYSCALL_OFFSETS
	.align		4
        /*007c*/ 	.byte	0x04, 0x46
        /*007e*/ 	.short	(.L_33 - .L_32)


	//   ....[0]....
.L_32:
        /*0080*/ 	.word	0x00001420


	//----- nvinfo : EIATTR_MBARRIER_INSTR_OFFSETS
	.align		4
.L_33:
        /*0084*/ 	.byte	0x04, 0x39
        /*0086*/ 	.short	(.L_35 - .L_34)


	//   ....[0]....
.L_34:
        /*0088*/ 	.word	0x00000230
        /*008c*/ 	.word	0x000000ff
        /*0090*/ 	.word	0x00000000
        /*0094*/ 	.short	0x0100
        /*0096*/ 	.byte	0x08
	.zero		1


	//   ....[1]....
        /*0098*/ 	.word	0x00000240
        /*009c*/ 	.word	0x000000ff
        /*00a0*/ 	.word	0x00000028
        /*00a4*/ 	.short	0x0100
        /*00a6*/ 	.byte	0x08
	.zero		1


	//   ....[2]....
        /*00a8*/ 	.word	0x00000250
        /*00ac*/ 	.word	0x000000ff
        /*00b0*/ 	.word	0x00000008
        /*00b4*/ 	.short	0x0100
        /*00b6*/ 	.byte	0x08
	.zero		1


	//   ....[3]....
        /*00b8*/ 	.word	0x00000260
        /*00bc*/ 	.word	0x000000ff
        /*00c0*/ 	.word	0x00000030
        /*00c4*/ 	.short	0x0100
        /*00c6*/ 	.byte	0x08
	.zero		1


	//   ....[4]....
        /*00c8*/ 	.word	0x00000270
        /*00cc*/ 	.word	0x000000ff
        /*00d0*/ 	.word	0x00000010
        /*00d4*/ 	.short	0x0100
        /*00d6*/ 	.byte	0x08
	.zero		1


	//   ....[5]....
        /*00d8*/ 	.word	0x00000280
        /*00dc*/ 	.word	0x000000ff
        /*00e0*/ 	.word	0x00000038
        /*00e4*/ 	.short	0x0100
        /*00e6*/ 	.byte	0x08
	.zero		1


	//   ....[6]....
        /*00e8*/ 	.word	0x00000290
        /*00ec*/ 	.word	0x000000ff
        /*00f0*/ 	.word	0x00000018
        /*00f4*/ 	.short	0x0100
        /*00f6*/ 	.byte	0x08
	.zero		1


	//   ....[7]....
        /*00f8*/ 	.word	0x000002a0
        /*00fc*/ 	.word	0x000000ff
        /*0100*/ 	.word	0x00000040
        /*0104*/ 	.short	0x0100
        /*0106*/ 	.byte	0x08
	.zero		1


	//   ....[8]....
        /*0108*/ 	.word	0x000002b0
        /*010c*/ 	.word	0x000000ff
        /*0110*/ 	.word	0x00000020
        /*0114*/ 	.short	0x0100
        /*0116*/ 	.byte	0x08
	.zero		1


	//   ....[9]....
        /*0118*/ 	.word	0x000002c0
        /*011c*/ 	.word	0x000000ff
        /*0120*/ 	.word	0x00000048
        /*0124*/ 	.short	0x0100
        /*0126*/ 	.byte	0x08
	.zero		1


	//   ....[10]....
        /*0128*/ 	.word	0x00000710
        /*012c*/ 	.word	0x000000ff
        /*0130*/ 	.word	0x00000060
        /*0134*/ 	.short	0x0100
        /*0136*/ 	.byte	0x06
	.zero		1


	//   ....[11]....
        /*0138*/ 	.word	0x000007a0
        /*013c*/ 	.word	0x000000ff
        /*0140*/ 	.word	0x00000068
        /*0144*/ 	.short	0x0100
        /*0146*/ 	.byte	0x06
	.zero		1


	//   ....[12]....
        /*0148*/ 	.word	0x000014e0
        /*014c*/ 	.word	0x00000003
        /*0150*/ 	.word	0x00000000
        /*0154*/ 	.short	0x010a
        /*0156*/ 	.byte	0x3f
	.zero		1


	//   ....[13]....
        /*0158*/ 	.word	0x00001520
        /*015c*/ 	.word	0x00000003
        /*0160*/ 	.word	0x00000000
        /*0164*/ 	.short	0x010a
        /*0166*/ 	.byte	0x3f
	.zero		1


	//   ....[14]....
        /*0168*/ 	.word	0x00001800
        /*016c*/ 	.word	0x00000005
        /*0170*/ 	.word	0x00000000
        /*0174*/ 	.short	0x010a
        /*0176*/ 	.byte	0x3f
	.zero		1


	//   ....[15]....
        /*0178*/ 	.word	0x00001840
        /*017c*/ 	.word	0x00000005
        /*0180*/ 	.word	0x00000000
        /*0184*/ 	.short	0x010a
        /*0186*/ 	.byte	0x3f
	.zero		1


	//   ....[16]....
        /*0188*/ 	.word	0x000019b0
        /*018c*/ 	.word	0x00000005
        /*0190*/ 	.word	0x00000000
        /*0194*/ 	.short	0x0101
        /*0196*/ 	.byte	0x3f
	.zero		1


	//   ....[17]....
        /*0198*/ 	.word	0x00001bd0
        /*019c*/ 	.word	0x00000003
        /*01a0*/ 	.word	0x00000000
        /*01a4*/ 	.short	0x0101
        /*01a6*/ 	.byte	0x3f
	.zero		1


	//   ....[18]....
        /*01a8*/ 	.word	0x0000aa90
        /*01ac*/ 	.word	0x0000000e
        /*01b0*/ 	.word	0x00000028
        /*01b4*/ 	.short	0x010a
        /*01b6*/ 	.byte	0x3f
	.zero		1


	//   ....[19]....
        /*01b8*/ 	.word	0x0000ae40
        /*01bc*/ 	.word	0x00000006
        /*01c0*/ 	.word	0x00000068
        /*01c4*/ 	.short	0x0101
        /*01c6*/ 	.byte	0x3f
	.zero		1


	//   ....[20]....
        /*01c8*/ 	.word	0x0000b570
        /*01cc*/ 	.word	0x00000007
        /*01d0*/ 	.word	0x00000000
        /*01d4*/ 	.short	0x010a
        /*01d6*/ 	.byte	0x3f
	.zero		1


	//   ....[21]....
        /*01d8*/ 	.word	0x0000b5f0
        /*01dc*/ 	.word	0x00000009
        /*01e0*/ 	.word	0x00000000
        /*01e4*/ 	.short	0x010a
        /*01e6*/ 	.byte	0x3f
	.zero		1


	//   ....[22]....
        /*01e8*/ 	.word	0x0000b680
        /*01ec*/ 	.word	0x00000006
        /*01f0*/ 	.word	0x00000000
        /*01f4*/ 	.short	0x010a
        /*01f6*/ 	.byte	0x3f
	.zero		1


	//   ....[23]....
        /*01f8*/ 	.word	0x0000b710
        /*01fc*/ 	.word	0x00000009
        /*0200*/ 	.word	0x00000000
        /*0204*/ 	.short	0x010a
        /*0206*/ 	.byte	0x3f
	.zero		1


	//   ....[24]....
        /*0208*/ 	.word	0x0000b7a0
        /*020c*/ 	.word	0x00000003
        /*0210*/ 	.word	0x00000000
        /*0214*/ 	.short	0x010a
        /*0216*/ 	.byte	0x3f
	.zero		1


	//   ....[25]....
        /*0218*/ 	.word	0x0000b800
        /*021c*/ 	.word	0x00000003
        /*0220*/ 	.word	0x00000000
        /*0224*/ 	.short	0x010a
        /*0226*/ 	.byte	0x3f
	.zero		1


	//   ....[26]....
        /*0228*/ 	.word	0x0000b850
        /*022c*/ 	.word	0x00000005
        /*0230*/ 	.word	0x00000000
        /*0234*/ 	.short	0x010a
        /*0236*/ 	.byte	0x3f
	.zero		1


	//   ....[27]....
        /*0238*/ 	.word	0x0000b920
        /*023c*/ 	.word	0x0000000e
        /*0240*/ 	.word	0x00000028
        /*0244*/ 	.short	0x010a
        /*0246*/ 	.byte	0x3f
	.zero		1


	//   ....[28]....
        /*0248*/ 	.word	0x0000b9f0
        /*024c*/ 	.word	0x00000007
        /*0250*/ 	.word	0x00000000
        /*0254*/ 	.short	0x010a
        /*0256*/ 	.byte	0x3f
	.zero		1


	//   ....[29]....
        /*0258*/ 	.word	0x0000ba40
        /*025c*/ 	.word	0x00000009
        /*0260*/ 	.word	0x00000000
        /*0264*/ 	.short	0x010a
        /*0266*/ 	.byte	0x3f
	.zero		1


	//   ....[30]....
        /*0268*/ 	.word	0x0000ba90
        /*026c*/ 	.word	0x00000006
        /*0270*/ 	.word	0x00000000
        /*0274*/ 	.short	0x010a
        /*0276*/ 	.byte	0x3f
	.zero		1


	//   ....[31]....
        /*0278*/ 	.word	0x0000bae0
        /*027c*/ 	.word	0x00000009
        /*0280*/ 	.word	0x00000000
        /*0284*/ 	.short	0x010a
        /*0286*/ 	.byte	0x3f
	.zero		1


	//----- nvinfo : EIATTR_NUM_MBARRIERS
	.align		4
.L_35:
        /*0288*/ 	.byte	0x03, 0x38
        /*028a*/ 	.short	0x000c


	//----- nvinfo : EIATTR_EXIT_INSTR_OFFSETS
	.align		4
        /*028c*/ 	.byte	0x04, 0x1c
        /*028e*/ 	.short	(.L_37 - .L_36)


	//   ....[0]....
.L_36:
        /*0290*/ 	.word	0x00000970


	//   ....[1]....
        /*0294*/ 	.word	0x00001190


	//   ....[2]....
        /*0298*/ 	.word	0x0000a0d0


	//   ....[3]....
        /*029c*/ 	.word	0x0000a630


	//   ....[4]....
        /*02a0*/ 	.word	0x0000b7f0


	//----- nvinfo : EIATTR_MAX_THREADS
	.align		4
.L_37:
        /*02a4*/ 	.byte	0x04, 0x05
        /*02a6*/ 	.short	(.L_39 - .L_38)
.L_38:
        /*02a8*/ 	.word	0x00000180
        /*02ac*/ 	.word	0x00000001
        /*02b0*/ 	.word	0x00000001


	//----- nvinfo : EIATTR_CRS_STACK_SIZE
	.align		4
.L_39:
        /*02b4*/ 	.byte	0x04, 0x1e
        /*02b6*/ 	.short	(.L_41 - .L_40)
.L_40:
        /*02b8*/ 	.word	0x00000000


	//----- nvinfo : EIATTR_CBANK_PARAM_SIZE
	.align		4
.L_41:
        /*02bc*/ 	.byte	0x03, 0x19
        /*02be*/ 	.short	0x0470


	//----- nvinfo : EIATTR_PARAM_CBANK
	.align		4
        /*02c0*/ 	.byte	0x04, 0x0a
        /*02c2*/ 	.short	(.L_43 - .L_42)
	.align		4
.L_42:
        /*02c4*/ 	.word	index@(.nv.constant0._ZN7cutlass13device_kernelINS_4gemm6kernel13GemmUniversalIN4cute5tupleIJiiiiEEENS1_10collective13CollectiveMmaINS1_34MainloopSm90TmaGmmaWarpSpecializedILi5ENS5_IJNS4_1CILi2EEESB_NSA_ILi1EEEEEENS1_35KernelTmaWarpSpecializedCooperativeEEENS5_IJNSA_ILi128EEENSA_ILi256EEENSA_ILi32EEEEEENS_6half_tENS5_IJlSC_lEEESK_SL_NS4_8TiledMMAINS4_8MMA_AtomIJNS4_4SM904GMMA26MMA_64x256x16_F32F16F16_SSILNSP_5MajorE0ELSR_0ELNSP_7ScaleInE1ELSS_1EEEEEENS4_6LayoutINS5_IJSB_SC_SC_EEENS5_IJSC_NSA_ILi0EEESX_EEEEENS5_IJNS4_10UnderscoreES10_S10_EEEEENS4_23SM90_TMA_LOAD_MULTICASTENS4_14ComposedLayoutINS4_7SwizzleILi2ELi4ELi3EEENS4_18smem_ptr_flag_bitsILi16EEENSV_INS5_IJNSA_ILi8EEESI_EEENS5_IJSI_SC_EEEEEEEvNS4_8identityES13_S1D_vS1E_EENS_8epilogue10collective6detail29Sm90TmaWarpSpecializedAdapterINS1H_15DefaultEpilogueISK_SL_SL_NS1G_6thread17LinearCombinationISK_Li1EffLNS1L_9ScaleType4KindE0ELNS_15FloatRoundStyleE2ESK_EENS1_15EpilogueDefaultEEEEEvvEEEEvNT_6ParamsE)
        /*02c8*/ 	.short	0x0210
        /*02ca*/ 	.short	0x0470


	//----- nvinfo : EIATTR_SW_WAR
	.align		4
.L_43:
        /*02cc*/ 	.byte	0x04, 0x36
        /*02ce*/ 	.short	(.L_45 - .L_44)
.L_44:
        /*02d0*/ 	.word	0x00000008
.L_45:


//--------------------- .nv.callgraph             --------------------------
	.section	.nv.callgraph,"",@"SHT_CUDA_CALLGRAPH"
	.align	4
	.sectionentsize	8
	.align		4
        /*0000*/ 	.word	0x00000000
	.align		4
        /*0004*/ 	.word	0xffffffff
	.align		4
        /*0008*/ 	.word	index@(_ZN7cutlass13device_kernelINS_4gemm6kernel13GemmUniversalIN4cute5tupleIJiiiiEEENS1_10collective13CollectiveMmaINS1_34MainloopSm90TmaGmmaWarpSpecializedILi5ENS5_IJNS4_1CILi2EEESB_NSA_ILi1EEEEEENS1_35KernelTmaWarpSpecializedCooperativeEEENS5_IJNSA_ILi128EEENSA_ILi256EEENSA_ILi32EEEEEENS_6half_tENS5_IJlSC_lEEESK_SL_NS4_8TiledMMAINS4_8MMA_AtomIJNS4_4SM904GMMA26MMA_64x256x16_F32F16F16_SSILNSP_5MajorE0ELSR_0ELNSP_7ScaleInE1ELSS_1EEEEEENS4_6LayoutINS5_IJSB_SC_SC_EEENS5_IJSC_NSA_ILi0EEESX_EEEEENS5_IJNS4_10UnderscoreES10_S10_EEEEENS4_23SM90_TMA_LOAD_MULTICASTENS4_14ComposedLayoutINS4_7SwizzleILi2ELi4ELi3EEENS4_18smem_ptr_flag_bitsILi16EEENSV_INS5_IJNSA_ILi8EEESI_EEENS5_IJSI_SC_EEEEEEEvNS4_8identityES13_S1D_vS1E_EENS_8epilogue10collective6detail29Sm90TmaWarpSpecializedAdapterINS1H_15DefaultEpilogueISK_SL_SL_NS1G_6thread17LinearCombinationISK_Li1EffLNS1L_9ScaleType4KindE0ELNS_15FloatRoundStyleE2ESK_EENS1_15EpilogueDefaultEEEEEvvEEEEvNT_6ParamsE)
	.align		4
        /*000c*/ 	.word	index@(__assertfail)
	.align		4
        /*0010*/ 	.word	0x00000000
	.align		4
        /*0014*/ 	.word	0xfffffffe
	.align		4
        /*0018*/ 	.word	0x00000000
	.align		4
        /*001c*/ 	.word	0xfffffffd
	.align		4
        /*0020*/ 	.word	0x00000000
	.align		4
        /*0024*/ 	.word	0xfffffffc


//--------------------- .nv.constant4             --------------------------
	.section	.nv.constant4,"a",@progbits
	.align	8
	.align		8
.nv.constant4:
        /*0000*/ 	.dword	__assertfail
	.align		8
        /*0008*/ 	.dword	__unnamed_1
	.align		8
        /*0010*/ 	.dword	_ZN39_INTERNAL_8295a99a_4_k_cu_d2cf3300_42074cuda3std3__45__cpo5beginE
	.align		8
        /*0018*/ 	.dword	_ZN39_INTERNAL_8295a99a_4_k_cu_d2cf3300_42074cuda3std3__45__cpo3endE
	.align		8
        /*0020*/ 	.dword	_ZN39_INTERNAL_8295a99a_4_k_cu_d2cf3300_42074cuda3std3__45__cpo6cbeginE
	.align		8
        /*0028*/ 	.dword	_ZN39_INTERNAL_8295a99a_4_k_cu_d2cf3300_42074cuda3std3__45__cpo4cendE
	.align		8
        /*0030*/ 	.dword	_ZN39_INTERNAL_8295a99a_4_k_cu_d2cf3300_42074cuda3std3__441_GLOBAL__N__8295a99a_4_k_cu_d2cf3300_42076ignoreE
	.align		8
        /*0038*/ 	.dword	_ZN39_INTERNAL_8295a99a_4_k_cu_d2cf3300_42074cuda3std3__419piecewise_constructE
	.align		8
        /*0040*/ 	.dword	_ZN39_INTERNAL_8295a99a_4_k_cu_d2cf3300_42074cuda3std3__48in_placeE
	.align		8
        /*0048*/ 	.dword	_ZN39_INTERNAL_8295a99a_4_k_cu_d2cf3300_42074cuda3std6ranges3__45__cpo4swapE
	.align		8
        /*0050*/ 	.dword	_ZN39_INTERNAL_8295a99a_4_k_cu_d2cf3300_42074cuda3std6ranges3__45__cpo9iter_moveE
	.align		8
        /*0058*/ 	.dword	_ZN39_INTERNAL_8295a99a_4_k_cu_d2cf3300_42074cute7productE
	.align		8
        /*0060*/ 	.dword	_ZN39_INTERNAL_8295a99a_4_k_cu_d2cf3300_42074cute1_E
	.align		8
        /*0068*/ 	.dword	$str$22
	.align		8
        /*0070*/ 	.dword	$str$23


//--------------------- .text._ZN7cutlass13device_kernelINS_4gemm6kernel13GemmUniversalIN4cute5tupleIJiiiiEEENS1_10collective13CollectiveMmaINS1_34MainloopSm90TmaGmmaWarpSpecializedILi5ENS5_IJNS4_1CILi2EEESB_NSA_ILi1EEEEEENS1_35KernelTmaWarpSpecializedCooperativeEEENS5_IJNSA_ILi128EEENSA_ILi256EEENSA_ILi32EEEEEENS_6half_tENS5_IJlSC_lEEESK_SL_NS4_8TiledMMAINS4_8MMA_AtomIJNS4_4SM904GMMA26MMA_64x256x16_F32F16F16_SSILNSP_5MajorE0ELSR_0ELNSP_7ScaleInE1ELSS_1EEEEEENS4_6LayoutINS5_IJSB_SC_SC_EEENS5_IJSC_NSA_ILi0EEESX_EEEEENS5_IJNS4_10UnderscoreES10_S10_EEEEENS4_23SM90_TMA_LOAD_MULTICASTENS4_14ComposedLayoutINS4_7SwizzleILi2ELi4ELi3EEENS4_18smem_ptr_flag_bitsILi16EEENSV_INS5_IJNSA_ILi8EEESI_EEENS5_IJSI_SC_EEEEEEEvNS4_8identityES13_S1D_vS1E_EENS_8epilogue10collective6detail29Sm90TmaWarpSpecializedAdapterINS1H_15DefaultEpilogueISK_SL_SL_NS1G_6thread17LinearCombinationISK_Li1EffLNS1L_9ScaleType4KindE0ELNS_15FloatRoundStyleE2ESK_EENS1_15EpilogueDefaultEEEEEvvEEEEvNT_6ParamsE --------------------------
	.section	.text._ZN7cutlass13device_kernelINS_4gemm6kernel13GemmUniversalIN4cute5tupleIJiiiiEEENS1_10collective13CollectiveMmaINS1_34MainloopSm90TmaGmmaWarpSpecializedILi5ENS5_IJNS4_1CILi2EEESB_NSA_ILi1EEEEEENS1_35KernelTmaWarpSpecializedCooperativeEEENS5_IJNSA_ILi128EEENSA_ILi256EEENSA_ILi32EEEEEENS_6half_tENS5_IJlSC_lEEESK_SL_NS4_8TiledMMAINS4_8MMA_AtomIJNS4_4SM904GMMA26MMA_64x256x16_F32F16F16_SSILNSP_5MajorE0ELSR_0ELNSP_7ScaleInE1ELSS_1EEEEEENS4_6LayoutINS5_IJSB_SC_SC_EEENS5_IJSC_NSA_ILi0EEESX_EEEEENS5_IJNS4_10UnderscoreES10_S10_EEEEENS4_23SM90_TMA_LOAD_MULTICASTENS4_14ComposedLayoutINS4_7SwizzleILi2ELi4ELi3EEENS4_18smem_ptr_flag_bitsILi16EEENSV_INS5_IJNSA_ILi8EEESI_EEENS5_IJSI_SC_EEEEEEEvNS4_8identityES13_S1D_vS1E_EENS_8epilogue10collective6detail29Sm90TmaWarpSpecializedAdapterINS1H_15DefaultEpilogueISK_SL_SL_NS1G_6thread17LinearCombinationISK_Li1EffLNS1L_9ScaleType4KindE0ELNS_15FloatRoundStyleE2ESK_EENS1_15EpilogueDefaultEEEEEvvEEEEvNT_6ParamsE,"ax",@progbits
	.align	128
.text._ZN7cutlass13device_kernelINS_4gemm6kernel13GemmUniversalIN4cute5tupleIJiiiiEEENS1_10collective13CollectiveMmaINS1_34MainloopSm90TmaGmmaWarpSpecializedILi5ENS5_IJNS4_1CILi2EEESB_NSA_ILi1EEEEEENS1_35KernelTmaWarpSpecializedCooperativeEEENS5_IJNSA_ILi128EEENSA_ILi256EEENSA_ILi32EEEEEENS_6half_tENS5_IJlSC_lEEESK_SL_NS4_8TiledMMAINS4_8MMA_AtomIJNS4_4SM904GMMA26MMA_64x256x16_F32F16F16_SSILNSP_5MajorE0ELSR_0ELNSP_7ScaleInE1ELSS_1EEEEEENS4_6LayoutINS5_IJSB_SC_SC_EEENS5_IJSC_NSA_ILi0EEESX_EEEEENS5_IJNS4_10UnderscoreES10_S10_EEEEENS4_23SM90_TMA_LOAD_MULTICASTENS4_14ComposedLayoutINS4_7SwizzleILi2ELi4ELi3EEENS4_18smem_ptr_flag_bitsILi16EEENSV_INS5_IJNSA_ILi8EEESI_EEENS5_IJSI_SC_EEEEEEEvNS4_8identityES13_S1D_vS1E_EENS_8epilogue10collective6detail29Sm90TmaWarpSpecializedAdapterINS1H_15DefaultEpilogueISK_SL_SL_NS1G_6thread17LinearCombinationISK_Li1EffLNS1L_9ScaleType4KindE0ELNS_15FloatRoundStyleE2ESK_EENS1_15EpilogueDefaultEEEEEvvEEEEvNT_6ParamsE:
        .type           _ZN7cutlass13device_kernelINS_4gemm6kernel13GemmUniversalIN4cute5tupleIJiiiiEEENS1_10collective13CollectiveMmaINS1_34MainloopSm90TmaGmmaWarpSpecializedILi5ENS5_IJNS4_1CILi2EEESB_NSA_ILi1EEEEEENS1_35KernelTmaWarpSpecializedCooperativeEEENS5_IJNSA_ILi128EEENSA_ILi256EEENSA_ILi32EEEEEENS_6half_tENS5_IJlSC_lEEESK_SL_NS4_8TiledMMAINS4_8MMA_AtomIJNS4_4SM904GMMA26MMA_64x256x16_F32F16F16_SSILNSP_5MajorE0ELSR_0ELNSP_7ScaleInE1ELSS_1EEEEEENS4_6LayoutINS5_IJSB_SC_SC_EEENS5_IJSC_NSA_ILi0EEESX_EEEEENS5_IJNS4_10UnderscoreES10_S10_EEEEENS4_23SM90_TMA_LOAD_MULTICASTENS4_14ComposedLayoutINS4_7SwizzleILi2ELi4ELi3EEENS4_18smem_ptr_flag_bitsILi16EEENSV_INS5_IJNSA_ILi8EEESI_EEENS5_IJSI_SC_EEEEEEEvNS4_8identityES13_S1D_vS1E_EENS_8epilogue10collective6detail29Sm90TmaWarpSpecializedAdapterINS1H_15DefaultEpilogueISK_SL_SL_NS1G_6thread17LinearCombinationISK_Li1EffLNS1L_9ScaleType4KindE0ELNS_15FloatRoundStyleE2ESK_EENS1_15EpilogueDefaultEEEEEvvEEEEvNT_6ParamsE,@function
        .size           _ZN7cutlass13device_kernelINS_4gemm6kernel13GemmUniversalIN4cute5tupleIJiiiiEEENS1_10collective13CollectiveMmaINS1_34MainloopSm90TmaGmmaWarpSpecializedILi5ENS5_IJNS4_1CILi2EEESB_NSA_ILi1EEEEEENS1_35KernelTmaWarpSpecializedCooperativeEEENS5_IJNSA_ILi128EEENSA_ILi256EEENSA_ILi32EEEEEENS_6half_tENS5_IJlSC_lEEESK_SL_NS4_8TiledMMAINS4_8MMA_AtomIJNS4_4SM904GMMA26MMA_64x256x16_F32F16F16_SSILNSP_5MajorE0ELSR_0ELNSP_7ScaleInE1ELSS_1EEEEEENS4_6LayoutINS5_IJSB_SC_SC_EEENS5_IJSC_NSA_ILi0EEESX_EEEEENS5_IJNS4_10UnderscoreES10_S10_EEEEENS4_23SM90_TMA_LOAD_MULTICASTENS4_14ComposedLayoutINS4_7SwizzleILi2ELi4ELi3EEENS4_18smem_ptr_flag_bitsILi16EEENSV_INS5_IJNSA_ILi8EEESI_EEENS5_IJSI_SC_EEEEEEEvNS4_8identityES13_S1D_vS1E_EENS_8epilogue10collective6detail29Sm90TmaWarpSpecializedAdapterINS1H_15DefaultEpilogueISK_SL_SL_NS1G_6thread17LinearCombinationISK_Li1EffLNS1L_9ScaleType4KindE0ELNS_15FloatRoundStyleE2ESK_EENS1_15EpilogueDefaultEEEEEvvEEEEvNT_6ParamsE,(.L_x_329 - _ZN7cutlass13device_kernelINS_4gemm6kernel13GemmUniversalIN4cute5tupleIJiiiiEEENS1_10collective13CollectiveMmaINS1_34MainloopSm90TmaGmmaWarpSpecializedILi5ENS5_IJNS4_1CILi2EEESB_NSA_ILi1EEEEEENS1_35KernelTmaWarpSpecializedCooperativeEEENS5_IJNSA_ILi128EEENSA_ILi256EEENSA_ILi32EEEEEENS_6half_tENS5_IJlSC_lEEESK_SL_NS4_8TiledMMAINS4_8MMA_AtomIJNS4_4SM904GMMA26MMA_64x256x16_F32F16F16_SSILNSP_5MajorE0ELSR_0ELNSP_7ScaleInE1ELSS_1EEEEEENS4_6LayoutINS5_IJSB_SC_SC_EEENS5_IJSC_NSA_ILi0EEESX_EEEEENS5_IJNS4_10UnderscoreES10_S10_EEEEENS4_23SM90_TMA_LOAD_MULTICASTENS4_14ComposedLayoutINS4_7SwizzleILi2ELi4ELi3EEENS4_18smem_ptr_flag_bitsILi16EEENSV_INS5_IJNSA_ILi8EEESI_EEENS5_IJSI_SC_EEEEEEEvNS4_8identityES13_S1D_vS1E_EENS_8epilogue10collective6detail29Sm90TmaWarpSpecializedAdapterINS1H_15DefaultEpilogueISK_SL_SL_NS1G_6thread17LinearCombinationISK_Li1EffLNS1L_9ScaleType4KindE0ELNS_15FloatRoundStyleE2ESK_EENS1_15EpilogueDefaultEEEEEvvEEEEvNT_6ParamsE)
        .other          _ZN7cutlass13device_kernelINS_4gemm6kernel13GemmUniversalIN4cute5tupleIJiiiiEEENS1_10collective13CollectiveMmaINS1_34MainloopSm90TmaGmmaWarpSpecializedILi5ENS5_IJNS4_1CILi2EEESB_NSA_ILi1EEEEEENS1_35KernelTmaWarpSpecializedCooperativeEEENS5_IJNSA_ILi128EEENSA_ILi256EEENSA_ILi32EEEEEENS_6half_tENS5_IJlSC_lEEESK_SL_NS4_8TiledMMAINS4_8MMA_AtomIJNS4_4SM904GMMA26MMA_64x256x16_F32F16F16_SSILNSP_5MajorE0ELSR_0ELNSP_7ScaleInE1ELSS_1EEEEEENS4_6LayoutINS5_IJSB_SC_SC_EEENS5_IJSC_NSA_ILi0EEESX_EEEEENS5_IJNS4_10UnderscoreES10_S10_EEEEENS4_23SM90_TMA_LOAD_MULTICASTENS4_14ComposedLayoutINS4_7SwizzleILi2ELi4ELi3EEENS4_18smem_ptr_flag_bitsILi16EEENSV_INS5_IJNSA_ILi8EEESI_EEENS5_IJSI_SC_EEEEEEEvNS4_8identityES13_S1D_vS1E_EENS_8epilogue10collective6detail29Sm90TmaWarpSpecializedAdapterINS1H_15DefaultEpilogueISK_SL_SL_NS1G_6thread17LinearCombinationISK_Li1EffLNS1L_9ScaleType4KindE0ELNS_15FloatRoundStyleE2ESK_EENS1_15EpilogueDefaultEEEEEvvEEEEvNT_6ParamsE,@"STO_CUDA_ENTRY STV_DEFAULT"
_ZN7cutlass13device_kernelINS_4gemm6kernel13GemmUniversalIN4cute5tupleIJiiiiEEENS1_10collective13CollectiveMmaINS1_34MainloopSm90TmaGmmaWarpSpecializedILi5ENS5_IJNS4_1CILi2EEESB_NSA_ILi1EEEEEENS1_35KernelTmaWarpSpecializedCooperativeEEENS5_IJNSA_ILi128EEENSA_ILi256EEENSA_ILi32EEEEEENS_6half_tENS5_IJlSC_lEEESK_SL_NS4_8TiledMMAINS4_8MMA_AtomIJNS4_4SM904GMMA26MMA_64x256x16_F32F16F16_SSILNSP_5MajorE0ELSR_0ELNSP_7ScaleInE1ELSS_1EEEEEENS4_6LayoutINS5_IJSB_SC_SC_EEENS5_IJSC_NSA_ILi0EEESX_EEEEENS5_IJNS4_10UnderscoreES10_S10_EEEEENS4_23SM90_TMA_LOAD_MULTICASTENS4_14ComposedLayoutINS4_7SwizzleILi2ELi4ELi3EEENS4_18smem_ptr_flag_bitsILi16EEENSV_INS5_IJNSA_ILi8EEESI_EEENS5_IJSI_SC_EEEEEEEvNS4_8identityES13_S1D_vS1E_EENS_8epilogue10collective6detail29Sm90TmaWarpSpecializedAdapterINS1H_15DefaultEpilogueISK_SL_SL_NS1G_6thread17LinearCombinationISK_Li1EffLNS1L_9ScaleType4KindE0ELNS_15FloatRoundStyleE2ESK_EENS1_15EpilogueDefaultEEEEEvvEEEEvNT_6ParamsE:
[----:B------:R-:W0:Y:S01]  /*0000*/  LDC R1, c[0x0][0x28] ;  /* 0x00000a00ff017b82 */ /* 0x000e220000000800 */
[----:B------:R-:W1:Y:S01]  /*0010*/  S2R R18, SR_TID.X ;  /* 0x0000000000127919 */ /* 0x000e620000002100 */
[----:B------:R-:W-:Y:S01]  /*0020*/  ELECT P0, URZ, PT ;  /* 0x00000000003f782f */ /* 0x000fe20003800000 */
[----:B------:R-:W-:Y:S01]  /*0030*/  BSSY B0, `(.L_x_0) ;  /* 0x000000f000007945 */ /* 0x000fe20003800000 */
[--C-:B-1----:R-:W-:Y:S02]  /*0040*/  SHF.R.U32.HI R0, RZ, 0x5, R18.reuse ;  /* 0x00000005ff007819 */ /* 0x102fe40000011612 */
[----:B------:R-:W-:-:S03]  /*0050*/  SHF.R.U32.HI R3, RZ, 0x7, R18 ;  /* 0x00000007ff037819 */ /* 0x000fc60000011612 */
[----:B------:R-:W1:Y:S04]  /*0060*/  SHFL.IDX PT, R2, R0, RZ, 0x1f ;  /* 0x00001fff00027589 */ /* 0x000e6800000e0000 */
[----:B------:R2:W3:Y:S01]  /*0070*/  SHFL.IDX PT, R5, R3, RZ, 0x1f ;  /* 0x00001fff03057589 */ /* 0x0004e200000e0000 */
[----:B-1----:R-:W-:-:S13]  /*0080*/  ISETP.NE.OR P0, PT, R2, RZ, !P0 ;  /* 0x000000ff0200720c */ /* 0x002fda0004705670 */
[----:B0-23--:R-:W-:Y:S05]  /*0090*/  @P0 BRA `(.L_x_1) ;  /* 0x0000000000200947 */ /* 0x00dfea0003800000 */
[----:B------:R-:W-:Y:S02]  /*00a0*/  ULDC.64 UR4, c[0x0][0x198] ;  /* 0x0000660000047ab9 */ /* 0x000fe40000000a00 */
[----:B------:R-:W-:Y:S02]  /*00b0*/  UIADD3 UR6, UP0, UR4, 0xf0, URZ ;  /* 0x000000f004067890 */ /* 0x000fe4000ff1e03f */
[----:B------:R-:W-:Y:S02]  /*00c0*/  UIADD3 UR4, UP1, UR4, 0x1f0, URZ ;  /* 0x000001f004047890 */ /* 0x000fe4000ff3e03f */
[----:B------:R-:W-:Y:S02]  /*00d0*/  UIADD3.X UR7, URZ, UR5, URZ, UP0, !UPT ;  /* 0x000000053f077290 */ /* 0x000fe400087fe43f */
[----:B------:R-:W-:-:S07]  /*00e0*/  UIADD3.X UR5, URZ, UR5, URZ, UP1, !UPT ;  /* 0x000000053f057290 */ /* 0x000fce0008ffe43f */
[----:B------:R0:W-:Y:S02]  /*00f0*/  UTMACCTL.PF [UR6] ;  /* 0x00000000060079b9 */ /* 0x0001e40008040000 */
[----:B------:R0:W-:Y:S02]  /*0100*/  UTMACCTL.PF [UR4] ;  /* 0x00000000040079b9 */ /* 0x0001e40008040000 */
[----:B0-----:R-:W-:Y:S01]  /*0110*/  NOP ;  /* 0x0000000000007918 */ /* 0x001fe20000000000 */
.L_x_1:
[----:B------:R-:W-:Y:S05]  /*0120*/  BSYNC B0 ;  /* 0x0000000000007941 */ /* 0x000fea0003800000 */
.L_x_0:
[----:B------:R-:W0:Y:S02]  /*0130*/  SHFL.IDX PT, R3, R0, RZ, 0x1f ;  /* 0x00001fff00037589 */ /* 0x000e2400000e0000 */
[----:B0-----:R-:W-:-:S13]  /*0140*/  ISETP.NE.AND P0, PT, R3, RZ, PT ;  /* 0x000000ff0300720c */ /* 0x001fda0003f05270 */
[----:B------:R-:W-:Y:S05]  /*0150*/  @P0 BRA `(.L_x_2) ;  /* 0x0000000000600947 */ /* 0x000fea0003800000 */
[----:B------:R-:W0:Y:S01]  /*0160*/  S2UR UR8, SR_CgaCtaId ;  /* 0x00000000000879c3 */ /* 0x000e220000008800 */
[----:B------:R-:W-:Y:S01]  /*0170*/  UMOV UR4, 0x400 ;  /* 0x0000040000047882 */ /* 0x000fe20000000000 */
[----:B------:R-:W-:Y:S01]  /*0180*/  UMOV UR5, 0x1 ;  /* 0x0000000100057882 */ /* 0x000fe20000000000 */
[----:B------:R-:W-:Y:S01]  /*0190*/  UMOV UR6, 0x6 ;  /* 0x0000000600067882 */ /* 0x000fe20000000000 */
[----:B------:R-:W-:Y:S01]  /*01a0*/  ELECT P0, URZ, PT ;  /* 0x00000000003f782f */ /* 0x000fe20003800000 */
[----:B------:R-:W-:-:S04]  /*01b0*/  UIADD3 UR6, -UR6, 0x100000, URZ ;  /* 0x0010000006067890 */ /* 0x000fc8000fffe13f */
[----:B------:R-:W-:Y:S02]  /*01c0*/  USHF.L.U32 UR7, UR6, 0xb, URZ ;  /* 0x0000000b06077899 */ /* 0x000fe4000800063f */
[----:B------:R-:W-:Y:S02]  /*01d0*/  USHF.L.U32 UR6, UR6, 0x1, URZ ;  /* 0x0000000106067899 */ /* 0x000fe4000800063f */
[----:B0-----:R-:W-:Y:S02]  /*01e0*/  ULEA UR8, UR8, UR4, 0x18 ;  /* 0x0000000408087291 */ /* 0x001fe4000f8ec03f */
[----:B------:R-:W-:-:S04]  /*01f0*/  UIADD3 UR4, -UR5, 0x100000, URZ ;  /* 0x0010000005047890 */ /* 0x000fc8000fffe13f */
[----:B------:R-:W-:Y:S02]  /*0200*/  USHF.L.U32 UR5, UR4, 0xb, URZ ;  /* 0x0000000b04057899 */ /* 0x000fe4000800063f */
[----:B------:R-:W-:Y:S01]  /*0210*/  USHF.L.U32 UR4, UR4, 0x1, URZ ;  /* 0x0000000104047899 */ /* 0x000fe2000800063f */
[----:B------:R-:W0:Y:S11]  /*0220*/  FENCE.VIEW.ASYNC.S ;  /* 0x00000000000073c6 */ /* 0x000e360000000000 */
[----:B0-----:R0:W1:Y:S01]  /*0230*/  SYNCS.EXCH.64 URZ, [UR8], UR4 ;  /* 0x00000004083f75b2 */ /* 0x0010620008000100 */
[----:B------:R0:W2:Y:S01]  /*0240*/  SYNCS.EXCH.64 URZ, [UR8+0x28], UR6 ;  /* 0x00002806083f75b2 */ /* 0x0000a20008000100 */
[----:B------:R0:W3:Y:S01]  /*0250*/  SYNCS.EXCH.64 URZ, [UR8+0x8], UR4 ;  /* 0x00000804083f75b2 */ /* 0x0000e20008000100 */
[----:B------:R0:W4:Y:S01]  /*0260*/  SYNCS.EXCH.64 URZ, [UR8+0x30], UR6 ;  /* 0x00003006083f75b2 */ /* 0x0001220008000100 */
[----:B------:R0:W0:Y:S01]  /*0270*/  SYNCS.EXCH.64 URZ, [UR8+0x10], UR4 ;  /* 0x00001004083f75b2 */ /* 0x0000220008000100 */
[----:B------:R0:W0:Y:S01]  /*0280*/  SYNCS.EXCH.64 URZ, [UR8+0x38], UR6 ;  /* 0x00003806083f75b2 */ /* 0x0000220008000100 */
[----:B------:R0:W0:Y:S01]  /*0290*/  SYNCS.EXCH.64 URZ, [UR8+0x18], UR4 ;  /* 0x00001804083f75b2 */ /* 0x0000220008000100 */
[----:B------:R0:W0:Y:S01]  /*02a0*/  SYNCS.EXCH.64 URZ, [UR8+0x40], UR6 ;  /* 0x00004006083f75b2 */ /* 0x0000220008000100 */
[----:B------:R0:W0:Y:S01]  /*02b0*/  SYNCS.EXCH.64 URZ, [UR8+0x20], UR4 ;  /* 0x00002004083f75b2 */ /* 0x0000220008000100 */
[----:B------:R0:W0:Y:S01]  /*02c0*/  SYNCS.EXCH.64 URZ, [UR8+0x48], UR6 ;  /* 0x00004806083f75b2 */ /* 0x0000220008000100 */
[----:B------:R-:W-:Y:S01]  /*02d0*/  NOP ;  /* 0x0000000000007918 */ /* 0x000fe20000000000 */
.L_x_2:
[----:B------:R-:W-:Y:S01]  /*02e0*/  SHF.R.S32.HI R7, RZ, 0x1f, R18 ;  /* 0x0000001fff077819 */ /* 0x000fe20000011412 */
[----:B------:R-:W5:Y:S01]  /*02f0*/  SHFL.IDX PT, R0, R0, RZ, 0x1f ;  /* 0x00001fff00007589 */ /* 0x000f6200000e0000 */
[----:B0-----:R-:W0:Y:S01]  /*0300*/  S2UR UR8, SR_CTAID.X ;  /* 0x00000000000879c3 */ /* 0x001e220000002500 */
[----:B------:R-:W-:Y:S02]  /*0310*/  ELECT P0, URZ, PT ;  /* 0x00000000003f782f */ /* 0x000fe40003800000 */
[----:B------:R-:W-:Y:S01]  /*0320*/  LEA.HI R7, R7, R18, RZ, 0x7 ;  /* 0x0000001207077211 */ /* 0x000fe200078f38ff */
[----:B------:R-:W1:Y:S01]  /*0330*/  S2R R4, SR_CTAID.Y ;  /* 0x0000000000047919 */ /* 0x000e620000002600 */
[----:B------:R-:W-:Y:S01]  /*0340*/  SHF.R.S32.HI R8, RZ, 0x1f, R3 ;  /* 0x0000001fff087819 */ /* 0x000fe20000011403 */
[----:B------:R-:W-:Y:S01]  /*0350*/  ULDC UR4, c[0x0][0x150] ;  /* 0x0000540000047ab9 */ /* 0x000fe20000000800 */
[----:B------:R-:W-:Y:S01]  /*0360*/  LOP3.LUT R7, R7, 0xffffff80, RZ, 0xc0, !PT ;  /* 0xffffff8007077812 */ /* 0x000fe200078ec0ff */
[----:B------:R-:W-:Y:S01]  /*0370*/  NOP ;  /* 0x0000000000007918 */ /* 0x000fe20000000000 */
[----:B------:R-:W-:Y:S01]  /*0380*/  LEA.HI R8, R8, R3, RZ, 0x2 ;  /* 0x0000000308087211 */ /* 0x000fe200078f10ff */
[----:B------:R-:W2:Y:S01]  /*0390*/  LDC R10, c[0x0][0x144] ;  /* 0x00005100ff0a7b82 */ /* 0x000ea20000000800 */
[----:B------:R-:W-:Y:S01]  /*03a0*/  NOP ;  /* 0x0000000000007918 */ /* 0x000fe20000000000 */
[----:B------:R-:W-:Y:S01]  /*03b0*/  IMAD.IADD R6, R18, 0x1, -R7 ;  /* 0x0000000112067824 */ /* 0x000fe200078e0a07 */
[----:B------:R-:W-:Y:S01]  /*03c0*/  LOP3.LUT R8, R8, 0x3ffffffc, RZ, 0xc0, !PT ;  /* 0x3ffffffc08087812 */ /* 0x000fe200078ec0ff */
[----:B------:R-:W-:Y:S01]  /*03d0*/  IMAD.MOV.U32 R22, RZ, RZ, 0x1 ;  /* 0x00000001ff167424 */ /* 0x000fe200078e00ff */
[----:B------:R-:W-:-:S02]  /*03e0*/  ISETP.NE.AND P3, PT, R5, RZ, PT ;  /* 0x000000ff0500720c */ /* 0x000fc40003f65270 */
[----:B------:R-:W-:Y:S01]  /*03f0*/  SHF.R.S32.HI R7, RZ, 0x1f, R6 ;  /* 0x0000001fff077819 */ /* 0x000fe20000011406 */
[----:B------:R-:W-:Y:S01]  /*0400*/  IMAD.IADD R8, R3, 0x1, -R8 ;  /* 0x0000000103087824 */ /* 0x000fe200078e0a08 */
[----:B------:R-:W3:Y:S02]  /*0410*/  LDC R13, c[0x0][0x140] ;  /* 0x00005000ff0d7b82 */ /* 0x000ee40000000800 */
[----:B------:R-:W-:Y:S02]  /*0420*/  LEA.HI R7, R7, R6, RZ, 0x3 ;  /* 0x0000000607077211 */ /* 0x000fe400078f18ff */
[----:B-----5:R-:W-:Y:S02]  /*0430*/  ISETP.NE.OR P0, PT, R0, RZ, !P0 ;  /* 0x000000ff0000720c */ /* 0x020fe40004705670 */
[--C-:B------:R-:W-:Y:S02]  /*0440*/  SHF.R.S32.HI R0, RZ, 0x3, R7.reuse ;  /* 0x00000003ff007819 */ /* 0x100fe40000011407 */
[----:B------:R-:W-:-:S02]  /*0450*/  SHF.R.S32.HI R7, RZ, 0x1f, R7 ;  /* 0x0000001fff077819 */ /* 0x000fc40000011407 */
[----:B0-----:R-:W-:Y:S02]  /*0460*/  I2FP.F32.U32 R9, UR8 ;  /* 0x0000000800097c45 */ /* 0x001fe40008201000 */
[----:B------:R-:W-:-:S03]  /*0470*/  LEA.HI R7, R7, R0, RZ, 0x2 ;  /* 0x0000000007077211 */ /* 0x000fc600078f10ff */
[----:B------:R-:W-:Y:S01]  /*0480*/  FMUL R9, R9, UR4 ;  /* 0x0000000409097c20 */ /* 0x000fe20008400000 */
[----:B------:R-:W-:Y:S01]  /*0490*/  LOP3.LUT R7, R7, 0xfffffffc, RZ, 0xc0, !PT ;  /* 0xfffffffc07077812 */ /* 0x000fe200078ec0ff */
[----:B------:R-:W-:Y:S01]  /*04a0*/  VOTEU.ALL UP0, P0 ;  /* 0x00000000003f7886 */ /* 0x000fe20000000000 */
[----:B-1----:R-:W-:Y:S01]  /*04b0*/  I2FP.F32.U32 R3, R4 ;  /* 0x0000000400037245 */ /* 0x002fe20000201000 */
[----:B------:R-:W-:Y:S01]  /*04c0*/  ULDC UR4, c[0x0][0x154] ;  /* 0x0000550000047ab9 */ /* 0x000fe20000000800 */
[----:B------:R-:W-:Y:S01]  /*04d0*/  VOTEU.ALL UP1, P0 ;  /* 0x00000000003f7886 */ /* 0x000fe20000020000 */
[----:B------:R-:W0:Y:S01]  /*04e0*/  F2I.U32.TRUNC.NTZ R9, R9 ;  /* 0x0000000900097305 */ /* 0x000e22000020f000 */
[----:B------:R-:W-:Y:S01]  /*04f0*/  IMAD.IADD R7, R0, 0x1, -R7 ;  /* 0x0000000100077824 */ /* 0x000fe200078e0a07 */
[----:B------:R-:W1:Y:S01]  /*0500*/  @!UP0 S2UR UR7, SR_CgaCtaId ;  /* 0x00000000000789c3 */ /* 0x000e620000008800 */
[----:B------:R-:W-:Y:S01]  /*0510*/  FMUL R12, R3, UR4 ;  /* 0x00000004030c7c20 */ /* 0x000fe20008400000 */
[----:B------:R-:W-:Y:S01]  /*0520*/  UMOV UR4, 0x20 ;  /* 0x0000002000047882 */ /* 0x000fe20000000000 */
[----:B------:R-:W-:Y:S01]  /*0530*/  IMAD R8, R8, 0x4, R7 ;  /* 0x0000000408087824 */ /* 0x000fe200078e0207 */
[----:B------:R-:W-:Y:S01]  /*0540*/  @!UP0 UMOV UR6, 0x400 ;  /* 0x0000040000068882 */ /* 0x000fe20000000000 */
[----:B------:R-:W-:-:S04]  /*0550*/  @!UP0 UIADD3 UR4, -UR4, 0x100000, URZ ;  /* 0x0010000004048890 */ /* 0x000fc8000fffe13f */
[----:B------:R-:W-:Y:S02]  /*0560*/  @!UP0 USHF.L.U32 UR5, UR4, 0xb, URZ ;  /* 0x0000000b04058899 */ /* 0x000fe4000800063f */
[----:B------:R-:W-:Y:S01]  /*0570*/  @!UP0 USHF.L.U32 UR4, UR4, 0x1, URZ ;  /* 0x0000000104048899 */ /* 0x000fe2000800063f */
[----:B---3--:R-:W-:Y:S01]  /*0580*/  ISETP.EQ.U32.AND P2, PT, R13, 0x1, PT ;  /* 0x000000010d00780c */ /* 0x008fe20003f42070 */
[----:B------:R-:W3:Y:S01]  /*0590*/  F2I.U32.TRUNC.NTZ R12, R12 ;  /* 0x0000000c000c7305 */ /* 0x000ee2000020f000 */
[----:B------:R-:W-:Y:S01]  /*05a0*/  LEA.HI R0, R8, R8, RZ, 0x1 ;  /* 0x0000000808007211 */ /* 0x000fe200078f08ff */
[----:B------:R-:W5:Y:S03]  /*05b0*/  LDC R7, c[0x0][0x148] ;  /* 0x00005200ff077b82 */ /* 0x000f660000000800 */
[----:B------:R-:W-:Y:S01]  /*05c0*/  LOP3.LUT R11, R0, 0xfffffffe, RZ, 0xc0, !PT ;  /* 0xfffffffe000b7812 */ /* 0x000fe200078ec0ff */
[----:B0-----:R-:W-:Y:S01]  /*05d0*/  IMAD.MOV R15, RZ, RZ, -R9 ;  /* 0x000000ffff0f7224 */ /* 0x001fe200078e0a09 */
[----:B------:R-:W-:-:S03]  /*05e0*/  SHF.R.S32.HI R9, RZ, 0x1f, R2 ;  /* 0x0000001fff097819 */ /* 0x000fc60000011402 */
[----:B--2---:R-:W-:Y:S01]  /*05f0*/  IMAD R3, R10, R15, UR8 ;  /* 0x000000080a037e24 */ /* 0x004fe2000f8e020f */
[----:B------:R-:W-:Y:S01]  /*0600*/  LEA.HI R9, R9, R2, RZ, 0x2 ;  /* 0x0000000209097211 */ /* 0x000fe200078f10ff */
[C---:B------:R-:W-:Y:S02]  /*0610*/  IMAD.IADD R0, R8.reuse, 0x1, -R11 ;  /* 0x0000000108007824 */ /* 0x040fe400078e0a0b */
[----:B------:R-:W-:Y:S01]  /*0620*/  IMAD.SHL.U32 R11, R8, 0x4, RZ ;  /* 0x00000004080b7824 */ /* 0x000fe200078e00ff */
[----:B------:R-:W-:Y:S01]  /*0630*/  LOP3.LUT R9, R9, 0xfffffffc, RZ, 0xc0, !PT ;  /* 0xfffffffc09097812 */ /* 0x000fe200078ec0ff */
[----:B---3--:R-:W-:Y:S01]  /*0640*/  IMAD.MOV R21, RZ, RZ, -R12 ;  /* 0x000000ffff157224 */ /* 0x008fe200078e0a0c */
[----:B------:R-:W-:Y:S01]  /*0650*/  ISETP.NE.AND P4, PT, R0, R3, PT ;  /* 0x000000030000720c */ /* 0x000fe20003f85270 */
[----:B-1----:R-:W-:Y:S01]  /*0660*/  @!UP0 ULEA UR6, UR7, UR6, 0x18 ;  /* 0x0000000607068291 */ /* 0x002fe2000f8ec03f */
[----:B------:R-:W-:Y:S01]  /*0670*/  LOP3.LUT R152, R8, 0xc, R11, 0x78, !PT ;  /* 0x0000000c08987812 */ /* 0x000fe200078e780b */
[----:B------:R-:W-:Y:S01]  /*0680*/  IMAD.IADD R0, R2, 0x1, -R9 ;  /* 0x0000000102007824 */ /* 0x000fe200078e0a09 */
[----:B------:R-:W-:Y:S01]  /*0690*/  VOTEU.ALL UP0, P0 ;  /* 0x00000000003f7886 */ /* 0x000fe20000000000 */
[----:B------:R-:W-:Y:S01]  /*06a0*/  LOP3.LUT P0, RZ, R6, 0x7, RZ, 0xc0, !PT ;  /* 0x0000000706ff7812 */ /* 0x000fe2000780c0ff */
[----:B------:R-:W-:-:S02]  /*06b0*/  VIADD R6, R5, 0xffffffff ;  /* 0xffffffff05067836 */ /* 0x000fc40000000000 */
[----:B------:R-:W-:Y:S01]  /*06c0*/  ISETP.NE.AND P1, PT, R0, 0x3, PT ;  /* 0x000000030000780c */ /* 0x000fe20003f25270 */
[----:B-----5:R-:W-:Y:S01]  /*06d0*/  IMAD R9, R7, R21, R4 ;  /* 0x0000001507097224 */ /* 0x020fe200078e0204 */
[----:B------:R-:W-:Y:S02]  /*06e0*/  ISETP.LT.U32.AND P0, PT, R152, 0x4, !P0 ;  /* 0x000000049800780c */ /* 0x000fe40004701070 */
[----:B------:R-:W-:Y:S01]  /*06f0*/  ISETP.EQ.OR P1, PT, R0, RZ, !P1 ;  /* 0x000000ff0000720c */ /* 0x000fe20004f22670 */
[----:B------:R-:W0:Y:S02]  /*0700*/  FENCE.VIEW.ASYNC.S ;  /* 0x00000000000073c6 */ /* 0x000e240000000000 */
[----:B0-----:R0:W1:Y:S01]  /*0710*/  @!UP0 SYNCS.EXCH.64 URZ, [UR6+0x60], UR4 ;  /* 0x00006004063f85b2 */ /* 0x0010620008000100 */
[----:B------:R-:W-:Y:S02]  /*0720*/  @P4 LEA.HI R2, R152, R152, RZ, 0x1 ;  /* 0x0000009898024211 */ /* 0x000fe400078f08ff */
[----:B------:R-:W-:-:S02]  /*0730*/  ISETP.EQ.AND P1, PT, R5, RZ, P1 ;  /* 0x000000ff0500720c */ /* 0x000fc40000f22270 */
[----:B------:R-:W-:Y:S02]  /*0740*/  @P4 SHF.R.S32.HI R2, RZ, 0x1, R2 ;  /* 0x00000001ff024819 */ /* 0x000fe40000011402 */
[----:B------:R-:W-:Y:S02]  /*0750*/  ISETP.GE.U32.AND P6, PT, R6, 0x2, PT ;  /* 0x000000020600780c */ /* 0x000fe40003fc6070 */
[----:B------:R-:W-:Y:S02]  /*0760*/  @P4 ISETP.NE.AND P5, PT, R2, R9, PT ;  /* 0x000000090200420c */ /* 0x000fe40003fa5270 */
[----:B------:R-:W-:Y:S02]  /*0770*/  SEL R9, RZ, 0x1, !P0 ;  /* 0x00000001ff097807 */ /* 0x000fe40004000000 */
[----:B------:R-:W-:Y:S02]  /*0780*/  @P4 SEL R22, RZ, 0x1, P5 ;  /* 0x00000001ff164807 */ /* 0x000fe40002800000 */
[----:B------:R-:W-:Y:S01]  /*0790*/  SEL R19, RZ, 0x1, !P1 ;  /* 0x00000001ff137807 */ /* 0x000fe20004800000 */
[----:B------:R0:W2:Y:S01]  /*07a0*/  @!UP1 SYNCS.EXCH.64 URZ, [UR6+0x68], UR4 ;  /* 0x00006804063f95b2 */ /* 0x0000a20008000100 */
[----:B------:R-:W-:Y:S01]  /*07b0*/  LOP3.LUT R22, R22, R9, RZ, 0xc0, !PT ;  /* 0x0000000916167212 */ /* 0x000fe200078ec0ff */
[----:B------:R-:W-:Y:S01]  /*07c0*/  NOP ;  /* 0x0000000000007918 */ /* 0x000fe20000000000 */
[----:B------:R-:W-:Y:S01]  /*07d0*/  SEL R19, R19, 0x2, P6 ;  /* 0x0000000213137807 */ /* 0x000fe20003000000 */
[----:B------:R-:W-:Y:S06]  /*07e0*/  @!P2 BRA `(.L_x_3) ;  /* 0x000000000008a947 */ /* 0x000fec0003800000 */
[----:B-12-4-:R-:W-:Y:S01]  /*07f0*/  UCGABAR_ARV ;  /* 0x00000000000079c7 */ /* 0x016fe20008000000 */
[----:B------:R-:W-:Y:S05]  /*0800*/  BRA `(.L_x_4) ;  /* 0x0000000000047947 */ /* 0x000fea0003800000 */
.L_x_3:
[----:B-12-4-:R-:W-:Y:S01]  /*0810*/  NOP ;  /* 0x0000000000007918 */ /* 0x016fe20000000000 */
.L_x_4:
[----:B------:R-:W1:Y:S01]  /*0820*/  LDC R2, c[0x0][0x65c] ;  /* 0x00019700ff027b82 */ /* 0x000e620000000800 */
[----:B------:R-:W-:Y:S02]  /*0830*/  IMAD.U32 R8, RZ, RZ, UR8 ;  /* 0x00000008ff087e24 */ /* 0x000fe4000f8e00ff */
[----:B------:R-:W-:Y:S01]  /*0840*/  IMAD.MOV.U32 R9, RZ, RZ, RZ ;  /* 0x000000ffff097224 */ /* 0x000fe200078e00ff */
[----:B-1----:R-:W-:-:S04]  /*0850*/  ISETP.NE.AND P1, PT, R2, 0x1, PT ;  /* 0x000000010200780c */ /* 0x002fc80003f25270 */
[----:B------:R-:W-:-:S09]  /*0860*/  P2R R5, PR, RZ, 0x2 ;  /* 0x00000002ff057803 */ /* 0x000fd20000000000 */
[----:B------:R-:W1:Y:S01]  /*0870*/  @P1 LDC R17, c[0x0][0x10] ;  /* 0x00000400ff111b82 */ /* 0x000e620000000800 */
[----:B------:R-:W-:Y:S02]  /*0880*/  @P1 IMAD.MOV.U32 R5, RZ, RZ, RZ ;  /* 0x000000ffff051224 */ /* 0x000fe400078e00ff */
[----:B------:R-:W-:-:S05]  /*0890*/  @P1 IMAD.MOV.U32 R13, RZ, RZ, RZ ;  /* 0x000000ffff0d1224 */ /* 0x000fca00078e00ff */
[----:B------:R-:W2:Y:S01]  /*08a0*/  @!P1 LDC R11, c[0x0][0xc] ;  /* 0x00000300ff0b9b82 */ /* 0x000ea20000000800 */
[----:B-1----:R-:W-:-:S04]  /*08b0*/  @P1 IMAD.WIDE.U32 R16, R17, UR8, R4 ;  /* 0x0000000811101c25 */ /* 0x002fc8000f8e0004 */
[----:B------:R-:W-:Y:S02]  /*08c0*/  @P1 IMAD.IADD R17, R17, 0x1, R13 ;  /* 0x0000000111111824 */ /* 0x000fe400078e020d */
[----:B--2---:R-:W-:-:S04]  /*08d0*/  @!P1 IMAD.WIDE.U32 R8, R4, R11, R8 ;  /* 0x0000000b04089225 */ /* 0x004fc800078e0008 */
[----:B------:R-:W-:Y:S02]  /*08e0*/  @!P1 IMAD.MOV.U32 R16, RZ, RZ, R8 ;  /* 0x000000ffff109224 */ /* 0x000fe400078e0008 */
[----:B------:R-:W-:Y:S01]  /*08f0*/  @!P1 IMAD.MOV.U32 R17, RZ, RZ, R9 ;  /* 0x000000ffff119224 */ /* 0x000fe200078e0009 */
[----:B------:R-:W-:Y:S06]  /*0900*/  @!P2 BRA `(.L_x_5) ;  /* 0x00000000000ca947 */ /* 0x000fec0003800000 */
[----:B------:R-:W-:Y:S01]  /*0910*/  UCGABAR_WAIT ;  /* 0x0000000000007dc7 */ /* 0x000fe20008000000 */
[----:B------:R-:W-:Y:S01]  /*0920*/  CCTL.IVALL ;  /* 0x00000000ff00798f */ /* 0x000fe20002000000 */
[----:B------:R-:W-:Y:S05]  /*0930*/  BRA `(.L_x_6) ;  /* 0x0000000000047947 */ /* 0x000fea0003800000 */
.L_x_5:
[----:B------:R-:W-:Y:S06]  /*0940*/  BAR.SYNC.DEFER_BLOCKING 0x0 ;  /* 0x0000000000007b1d */ /* 0x000fec0000010000 */
.L_x_6:
[----:B------:R-:W-:Y:S05]  /*0950*/  @!P3 BRA `(.L_x_7) ;  /* 0x0000009400e0b947 */ /* 0x000fea0003800000 */
[----:B------:R-:W-:-:S13]  /*0960*/  ISETP.GT.U32.AND P0, PT, R6, 0x1, PT ;  /* 0x000000010600780c */ /* 0x000fda0003f04070 */
[----:B0-----:R-:W-:Y:S05]  /*0970*/  @P0 EXIT ;  /* 0x000000000000094d */ /* 0x001fea0003800000 */
[----:B------:R-:W-:Y:S01]  /*0980*/  ULDC.64 UR4, c[0x0][0x650] ;  /* 0x0001940000047ab9 */ /* 0x000fe20000000a00 */
[----:B------:R-:W-:Y:S01]  /*0990*/  PRMT R0, RZ, 0x7610, R0 ;  /* 0x00007610ff007816 */ /* 0x000fe20000000000 */
[----:B------:R-:W-:Y:S01]  /*09a0*/  IMAD.MOV.U32 R154, RZ, RZ, -0x1 ;  /* 0xffffffffff9a7424 */ /* 0x000fe200078e00ff */
[----:B------:R-:W-:Y:S01]  /*09b0*/  ISETP.GE.U32.AND P0, PT, R16, UR4, PT ;  /* 0x0000000410007c0c */ /* 0x000fe2000bf06070 */
[----:B------:R-:W-:Y:S02]  /*09c0*/  IMAD.MOV.U32 R153, RZ, RZ, -0x1 ;  /* 0xffffffffff997424 */ /* 0x000fe400078e00ff */
[----:B------:R-:W-:Y:S01]  /*09d0*/  IMAD.MOV.U32 R23, RZ, RZ, -0x1 ;  /* 0xffffffffff177424 */ /* 0x000fe200078e00ff */
[----:B------:R-:W-:-:S13]  /*09e0*/  ISETP.GE.U32.AND.EX P0, PT, R17, UR5, PT, P0 ;  /* 0x0000000511007c0c */ /* 0x000fda000bf06100 */
[----:B------:R-:W-:Y:S05]  /*09f0*/  @P0 BRA `(.L_x_8) ;  /* 0x00000004002c0947 */ /* 0x000fea0003800000 */
[----:B------:R-:W0:Y:S01]  /*0a00*/  LDC.64 R24, c[0x0][0x628] ;  /* 0x00018a00ff187b82 */ /* 0x000e220000000a00 */
[----:B------:R-:W-:Y:S02]  /*0a10*/  IMAD.MOV.U32 R8, RZ, RZ, R16 ;  /* 0x000000ffff087224 */ /* 0x000fe400078e0010 */
[----:B------:R-:W-:-:S05]  /*0a20*/  IMAD.MOV.U32 R9, RZ, RZ, R17 ;  /* 0x000000ffff097224 */ /* 0x000fca00078e0011 */
[----:B------:R-:W1:Y:S08]  /*0a30*/  LDC R0, c[0x0][0x630] ;  /* 0x00018c00ff007b82 */ /* 0x000e700000000800 */
[----:B------:R-:W2:Y:S01]  /*0a40*/  LDC.64 R26, c[0x0][0x620] ;  /* 0x00018800ff1a7b82 */ /* 0x000ea20000000a00 */
[----:B0-----:R-:W-:-:S04]  /*0a50*/  ISETP.NE.U32.AND P0, PT, R24, RZ, PT ;  /* 0x000000ff1800720c */ /* 0x001fc80003f05070 */
[----:B------:R-:W-:-:S13]  /*0a60*/  ISETP.NE.AND.EX P0, PT, R25, RZ, PT, P0 ;  /* 0x000000ff1900720c */ /* 0x000fda0003f05300 */
[----:B-12---:R-:W-:Y:S05]  /*0a70*/  @!P0 BRA `(.L_x_9) ;  /* 0x0000000000288947 */ /* 0x006fea0003800000 */
[----:B------:R-:W0:Y:S02]  /*0a80*/  LDC R13, c[0x0][0x634] ;  /* 0x00018d00ff0d7b82 */ /* 0x000e240000000800 */
[----:B0-----:R-:W-:-:S05]  /*0a90*/  IADD3 R13, P0, R16, R13, RZ ;  /* 0x0000000d100d7210 */ /* 0x001fca0007f1e0ff */
[----:B------:R-:W-:-:S04]  /*0aa0*/  IMAD.X R15, RZ, RZ, R17, P0 ;  /* 0x000000ffff0f7224 */ /* 0x000fc800000e0611 */
[----:B------:R-:W-:-:S04]  /*0ab0*/  IMAD.WIDE.U32 R8, R15, R24, RZ ;  /* 0x000000180f087225 */ /* 0x000fc800078e00ff */
[----:B------:R-:W-:-:S04]  /*0ac0*/  IMAD.WIDE.U32 R10, P0, R13, R25, R8 ;  /* 0x000000190d0a7225 */ /* 0x000fc80007800008 */
[----:B------:R-:W-:-:S04]  /*0ad0*/  IMAD.WIDE.U32 R8, R13, R24, RZ ;  /* 0x000000180d087225 */ /* 0x000fc800078e00ff */
[----:B------:R-:W-:Y:S01]  /*0ae0*/  IMAD.X R13, RZ, RZ, RZ, P0 ;  /* 0x000000ffff0d7224 */ /* 0x000fe200000e06ff */
[----:B------:R-:W-:Y:S01]  /*0af0*/  IADD3 RZ, P0, R9, R10, RZ ;  /* 0x0000000a09ff7210 */ /* 0x000fe20007f1e0ff */
[----:B------:R-:W-:-:S04]  /*0b00*/  IMAD.MOV.U32 R12, RZ, RZ, R11 ;  /* 0x000000ffff0c7224 */ /* 0x000fc800078e000b */
[----:B------:R-:W-:-:S08]  /*0b10*/  IMAD.WIDE.U32.X R8, R15, R25, R12, P0 ;  /* 0x000000190f087225 */ /* 0x000fd000000e040c */
.L_x_9:
[----:B------:R-:W0:Y:S01]  /*0b20*/  LDC.64 R24, c[0x0][0x640] ;  /* 0x00019000ff187b82 */ /* 0x000e220000000a00 */
[-CC-:B------:R-:W-:Y:S01]  /*0b30*/  SHF.R.U64 R28, R8, R0.reuse, R9.reuse ;  /* 0x00000000081c7219 */ /* 0x180fe20000001209 */
[----:B------:R-:W-:Y:S01]  /*0b40*/  IMAD R30, R7, R21, R4 ;  /* 0x00000015071e7224 */ /* 0x000fe200078e0204 */
[----:B------:R-:W-:Y:S01]  /*0b50*/  SHF.R.U32.HI R0, RZ, R0, R9 ;  /* 0x00000000ff007219 */ /* 0x000fe20000011609 */
[----:B------:R-:W-:Y:S01]  /*0b60*/  IMAD.MOV.U32 R21, RZ, RZ, 0x1 ;  /* 0x00000001ff157424 */ /* 0x000fe200078e00ff */
[----:B------:R-:W-:-:S03]  /*0b70*/  IADD3 R5, P0, RZ, -R28, RZ ;  /* 0x8000001cff057210 */ /* 0x000fc60007f1e0ff */
[----:B------:R-:W1:Y:S02]  /*0b80*/  LDC R6, c[0x0][0x618] ;  /* 0x00018600ff067b82 */ /* 0x000e640000000800 */
[----:B------:R-:W-:-:S04]  /*0b90*/  IMAD.X R9, RZ, RZ, ~R0, P0 ;  /* 0x000000ffff097224 */ /* 0x000fc800000e0e00 */
[-C--:B------:R-:W-:Y:S02]  /*0ba0*/  IMAD R0, R9, R26.reuse, RZ ;  /* 0x0000001a09007224 */ /* 0x080fe400078e02ff */
[----:B------:R-:W2:Y:S01]  /*0bb0*/  LDC R11, c[0x0][0x608] ;  /* 0x00018200ff0b7b82 */ /* 0x000ea20000000800 */
[----:B------:R-:W-:-:S04]  /*0bc0*/  IMAD.WIDE.U32 R8, R5, R26, R16 ;  /* 0x0000001a05087225 */ /* 0x000fc800078e0010 */
[----:B------:R-:W-:-:S03]  /*0bd0*/  IMAD R5, R5, R27, R0 ;  /* 0x0000001b05057224 */ /* 0x000fc600078e0200 */
[----:B------:R-:W3:Y:S01]  /*0be0*/  LDC R12, c[0x0][0x658] ;  /* 0x00019600ff0c7b82 */ /* 0x000ee20000000800 */
[----:B0-----:R-:W-:Y:S01]  /*0bf0*/  ISETP.NE.U32.AND P0, PT, R24, RZ, PT ;  /* 0x000000ff1800720c */ /* 0x001fe20003f05070 */
[----:B------:R-:W-:Y:S02]  /*0c00*/  IMAD.IADD R5, R9, 0x1, R5 ;  /* 0x0000000109057824 */ /* 0x000fe400078e0205 */
[----:B------:R-:W-:Y:S01]  /*0c10*/  IMAD.MOV.U32 R9, RZ, RZ, -0x1 ;  /* 0xffffffffff097424 */ /* 0x000fe200078e00ff */
[----:B------:R-:W-:-:S03]  /*0c20*/  ISETP.NE.AND.EX P0, PT, R25, RZ, PT, P0 ;  /* 0x000000ff1900720c */ /* 0x000fc60003f05300 */
[----:B------:R-:W0:Y:S01]  /*0c30*/  LDC R15, c[0x0][0x600] ;  /* 0x00018000ff0f7b82 */ /* 0x000e220000000800 */
[-CC-:B-1----:R-:W-:Y:S02]  /*0c40*/  SHF.R.U64 R13, R8, R6.reuse, R5.reuse ;  /* 0x00000006080d7219 */ /* 0x182fe40000001205 */
[----:B------:R-:W-:-:S05]  /*0c50*/  SHF.R.U32.HI R0, RZ, R6, R5 ;  /* 0x00000006ff007219 */ /* 0x000fca0000011605 */
[----:B------:R-:W1:Y:S01]  /*0c60*/  LDC R14, c[0x0][0x648] ;  /* 0x00019200ff0e7b82 */ /* 0x000e620000000800 */
[-CC-:B--2---:R-:W-:Y:S02]  /*0c70*/  SHF.R.U64 R27, R13, R11.reuse, R0.reuse ;  /* 0x0000000b0d1b7219 */ /* 0x184fe40000001200 */
[----:B------:R-:W-:-:S05]  /*0c80*/  SHF.R.U32.HI R5, RZ, R11, R0 ;  /* 0x0000000bff057219 */ /* 0x000fca0000011600 */
[----:B------:R-:W2:Y:S01]  /*0c90*/  LDC R20, c[0x0][0x638] ;  /* 0x00018e00ff147b82 */ /* 0x000ea20000000800 */
[-CC-:B---3--:R-:W-:Y:S02]  /*0ca0*/  SHF.R.U64 R26, R27, R12.reuse, R5.reuse ;  /* 0x0000000c1b1a7219 */ /* 0x188fe40000001205 */
[-C--:B------:R-:W-:Y:S02]  /*0cb0*/  SHF.L.U32 R0, R9, R12.reuse, RZ ;  /* 0x0000000c09007219 */ /* 0x080fe400000006ff */
[----:B------:R-:W-:Y:S01]  /*0cc0*/  SHF.R.U32.HI R5, RZ, R12, R5 ;  /* 0x0000000cff057219 */ /* 0x000fe20000011605 */
[----:B------:R-:W-:Y:S01]  /*0cd0*/  IMAD.MOV.U32 R4, RZ, RZ, R26 ;  /* 0x000000ffff047224 */ /* 0x000fe200078e001a */
[----:B------:R-:W-:Y:S01]  /*0ce0*/  LOP3.LUT R10, RZ, R0, RZ, 0x33, !PT ;  /* 0x00000000ff0a7212 */ /* 0x000fe200078e33ff */
[----:B------:R-:W3:Y:S01]  /*0cf0*/  LDC R23, c[0x0][0x610] ;  /* 0x00018400ff177b82 */ /* 0x000ee20000000800 */
[----:B------:R-:W-:Y:S05]  /*0d00*/  @!P0 BRA `(.L_x_10) ;  /* 0x0000000000288947 */ /* 0x000fea0003800000 */
[----:B------:R-:W4:Y:S02]  /*0d10*/  LDC R9, c[0x0][0x64c] ;  /* 0x00019300ff097b82 */ /* 0x000f240000000800 */
[----:B----4-:R-:W-:-:S05]  /*0d20*/  IADD3 R9, P0, R26, R9, RZ ;  /* 0x000000091a097210 */ /* 0x010fca0007f1e0ff */
        /* <DEDUP_REMOVED lines=8> */
.L_x_10:
[----:B-1----:R-:W-:Y:S01]  /*0db0*/  SHF.R.U64 R4, R4, R14, R5 ;  /* 0x0000000e04047219 */ /* 0x002fe20000001205 */
[----:B0-----:R-:W-:Y:S01]  /*0dc0*/  VIADD R6, R15, 0xffffffff ;  /* 0xffffffff0f067836 */ /* 0x001fe20000000000 */
[----:B------:R-:W-:Y:S02]  /*0dd0*/  SHF.L.U32 R0, R21, R12, RZ ;  /* 0x0000000c15007219 */ /* 0x000fe400000006ff */
[----:B------:R-:W-:Y:S01]  /*0de0*/  LOP3.LUT R5, R27, R10, RZ, 0xc0, !PT ;  /* 0x0000000a1b057212 */ /* 0x000fe200078ec0ff */
[----:B------:R-:W-:Y:S01]  /*0df0*/  IMAD.MOV R7, RZ, RZ, -R4 ;  /* 0x000000ffff077224 */ /* 0x000fe200078e0a04 */
[----:B------:R-:W-:Y:S02]  /*0e00*/  SEL R3, R3, R30, !P1 ;  /* 0x0000001e03037207 */ /* 0x000fe40004800000 */
[----:B------:R-:W-:Y:S01]  /*0e10*/  LOP3.LUT R6, R13, R6, RZ, 0xc0, !PT ;  /* 0x000000060d067212 */ /* 0x000fe200078ec0ff */
[----:B------:R-:W-:Y:S02]  /*0e20*/  IMAD R4, R0, R4, R5 ;  /* 0x0000000400047224 */ /* 0x000fe400078e0205 */
[----:B--2---:R-:W-:-:S02]  /*0e30*/  IMAD R0, R7, R20, R26 ;  /* 0x0000001407007224 */ /* 0x004fc400078e021a */
[----:B---3--:R-:W-:Y:S02]  /*0e40*/  IMAD R3, R4, R23, R3 ;  /* 0x0000001704037224 */ /* 0x008fe400078e0203 */
[----:B------:R-:W-:Y:S02]  /*0e50*/  IMAD R154, R0, R15, R6 ;  /* 0x0000000f009a7224 */ /* 0x000fe400078e0206 */
[----:B------:R-:W-:Y:S02]  /*0e60*/  IMAD.MOV.U32 R4, RZ, RZ, 0x1 ;  /* 0x00000001ff047424 */ /* 0x000fe400078e00ff */
[----:B------:R-:W-:Y:S01]  /*0e70*/  IMAD.MOV.U32 R23, RZ, RZ, R28 ;  /* 0x000000ffff177224 */ /* 0x000fe200078e001c */
[----:B------:R-:W-:Y:S02]  /*0e80*/  SEL R153, R154, R3, !P1 ;  /* 0x000000039a997207 */ /* 0x000fe40004800000 */
[----:B------:R-:W-:Y:S02]  /*0e90*/  PRMT R0, R4, 0x7610, R0 ;  /* 0x0000761004007816 */ /* 0x000fe40000000000 */
[----:B------:R-:W-:-:S07]  /*0ea0*/  SEL R154, R3, R154, !P1 ;  /* 0x0000009a039a7207 */ /* 0x000fce0004800000 */
.L_x_8:
[----:B------:R-:W-:-:S08]  /*0eb0*/  NOP ;  /* 0x0000000000007918 */ /* 0x000fd00000000000 */
[----:B------:R-:W0:Y:S02]  /*0ec0*/  USETMAXREG.TRY_ALLOC.CTAPOOL UP0, 0xe8 ;  /* 0x000000e8000079c8 */ /* 0x000e240008000600 */
[----:B0-----:R-:W-:-:S13]  /*0ed0*/  PLOP3.LUT P0, PT, PT, PT, UP0, 0x80, 0x0 ;  /* 0x000000000000781c */ /* 0x001fda0003f0f008 */
[----:B------:R-:W-:Y:S05]  /*0ee0*/  @!P0 BRA `(.L_x_8) ;  /* 0xfffffffc00f08947 */ /* 0x000fea000383ffff */
[----:B------:R-:W-:Y:S01]  /*0ef0*/  ULDC.64 UR4, c[0x0][0x598] ;  /* 0x0001660000047ab9 */ /* 0x000fe20000000a00 */
[----:B------:R-:W-:Y:S01]  /*0f00*/  ULDC.64 UR36, c[0x0][0x208] ;  /* 0x0000820000247ab9 */ /* 0x000fe20000000a00 */
[----:B------:R-:W-:-:S04]  /*0f10*/  ISETP.NE.U32.AND P0, PT, RZ, UR4, PT ;  /* 0x00000004ff007c0c */ /* 0x000fc8000bf05070 */
[----:B------:R-:W-:-:S13]  /*0f20*/  ISETP.NE.AND.EX P0, PT, RZ, UR5, PT, P0 ;  /* 0x00000005ff007c0c */ /* 0x000fda000bf05300 */
[----:B------:R-:W-:Y:S05]  /*0f30*/  @!P0 BRA `(.L_x_11) ;  /* 0x00000000001c8947 */ /* 0x000fea0003800000 */
[----:B------:R-:W0:Y:S02]  /*0f40*/  LDC.64 R4, c[0x0][0x598] ;  /* 0x00016600ff047b82 */ /* 0x000e240000000a00 */
[----:B0-----:R-:W2:Y:S02]  /*0f50*/  LDG.E.64 R4, desc[UR36][R4.64] ;  /* 0x0000002404047981 */ /* 0x001ea4000c1e1b00 */
[----:B--2---:R-:W-:-:S04]  /*0f60*/  ISETP.NE.U32.AND P0, PT, R4, RZ, PT ;  /* 0x000000ff0400720c */ /* 0x004fc80003f05070 */
[----:B------:R-:W-:-:S13]  /*0f70*/  ISETP.NE.AND.EX P0, PT, R5, RZ, PT, P0 ;  /* 0x000000ff0500720c */ /* 0x000fda0003f05300 */
[----:B------:R-:W-:Y:S05]  /*0f80*/  @!P0 BRA `(.L_x_11) ;  /* 0x0000000000088947 */ /* 0x000fea0003800000 */
[----:B------:R0:W5:Y:S01]  /*0f90*/  LD.E R155, desc[UR36][R4.64] ;  /* 0x00000024049b7980 */ /* 0x000162000c101900 */
[----:B------:R-:W-:Y:S05]  /*0fa0*/  BRA `(.L_x_12) ;  /* 0x0000000000247947 */ /* 0x000fea0003800000 */
.L_x_11:
[----:B------:R-:W-:Y:S02]  /*0fb0*/  ULDC.64 UR4, c[0x0][0x588] ;  /* 0x0001620000047ab9 */ /* 0x000fe40000000a00 */
[----:B------:R-:W-:-:S04]  /*0fc0*/  ISETP.NE.U32.AND P0, PT, RZ, UR4, PT ;  /* 0x00000004ff007c0c */ /* 0x000fc8000bf05070 */
[----:B------:R-:W-:-:S13]  /*0fd0*/  ISETP.NE.AND.EX P0, PT, RZ, UR5, PT, P0 ;  /* 0x00000005ff007c0c */ /* 0x000fda000bf05300 */
[----:B------:R-:W-:Y:S05]  /*0fe0*/  @!P0 BRA `(.L_x_13) ;  /* 0x00000000000c8947 */ /* 0x000fea0003800000 */
[----:B------:R-:W0:Y:S02]  /*0ff0*/  LDC.64 R4, c[0x0][0x588] ;  /* 0x00016200ff047b82 */ /* 0x000e240000000a00 */
[----:B0-----:R1:W5:Y:S01]  /*1000*/  LDG.E R155, desc[UR36][R4.64] ;  /* 0x00000024049b7981 */ /* 0x001362000c1e1900 */
[----:B------:R-:W-:Y:S05]  /*1010*/  BRA `(.L_x_12) ;  /* 0x0000000000087947 */ /* 0x000fea0003800000 */
.L_x_13:
[----:B------:R-:W-:Y:S02]  /*1020*/  ULDC UR4, c[0x0][0x580] ;  /* 0x0001600000047ab9 */ /* 0x000fe40000000800 */
[----:B------:R-:W-:-:S07]  /*1030*/  IMAD.U32 R155, RZ, RZ, UR4 ;  /* 0x00000004ff9b7e24 */ /* 0x000fce000f8e00ff */
.L_x_12:
[----:B------:R-:W-:Y:S02]  /*1040*/  ULDC.64 UR4, c[0x0][0x5a0] ;  /* 0x0001680000047ab9 */ /* 0x000fe40000000a00 */
[----:B------:R-:W-:-:S04]  /*1050*/  ISETP.NE.U32.AND P0, PT, RZ, UR4, PT ;  /* 0x00000004ff007c0c */ /* 0x000fc8000bf05070 */
[----:B------:R-:W-:-:S13]  /*1060*/  ISETP.NE.AND.EX P0, PT, RZ, UR5, PT, P0 ;  /* 0x00000005ff007c0c */ /* 0x000fda000bf05300 */
[----:B------:R-:W-:Y:S05]  /*1070*/  @!P0 BRA `(.L_x_14) ;  /* 0x00000000001c8947 */ /* 0x000fea0003800000 */
[----:B01----:R-:W0:Y:S02]  /*1080*/  LDC.64 R4, c[0x0][0x5a0] ;  /* 0x00016800ff047b82 */ /* 0x003e240000000a00 */
[----:B0-----:R-:W2:Y:S02]  /*1090*/  LDG.E.64 R4, desc[UR36][R4.64] ;  /* 0x0000002404047981 */ /* 0x001ea4000c1e1b00 */
[----:B--2---:R-:W-:-:S04]  /*10a0*/  ISETP.NE.U32.AND P0, PT, R4, RZ, PT ;  /* 0x000000ff0400720c */ /* 0x004fc80003f05070 */
[----:B------:R-:W-:-:S13]  /*10b0*/  ISETP.NE.AND.EX P0, PT, R5, RZ, PT, P0 ;  /* 0x000000ff0500720c */ /* 0x000fda0003f05300 */
[----:B------:R-:W-:Y:S05]  /*10c0*/  @!P0 BRA `(.L_x_14) ;  /* 0x0000000000088947 */ /* 0x000fea0003800000 */
[----:B------:R0:W5:Y:S01]  /*10d0*/  LD.E R156, desc[UR36][R4.64] ;  /* 0x00000024049c7980 */ /* 0x000162000c101900 */
[----:B------:R-:W-:Y:S05]  /*10e0*/  BRA `(.L_x_15) ;  /* 0x0000000000247947 */ /* 0x000fea0003800000 */
.L_x_14:
[----:B------:R-:W-:Y:S02]  /*10f0*/  ULDC.64 UR4, c[0x0][0x590] ;  /* 0x0001640000047ab9 */ /* 0x000fe40000000a00 */
[----:B------:R-:W-:-:S04]  /*1100*/  ISETP.NE.U32.AND P0, PT, RZ, UR4, PT ;  /* 0x00000004ff007c0c */ /* 0x000fc8000bf05070 */
[----:B------:R-:W-:-:S13]  /*1110*/  ISETP.NE.AND.EX P0, PT, RZ, UR5, PT, P0 ;  /* 0x00000005ff007c0c */ /* 0x000fda000bf05300 */
[----:B------:R-:W-:Y:S05]  /*1120*/  @!P0 BRA `(.L_x_16) ;  /* 0x00000000000c8947 */ /* 0x000fea0003800000 */
[----:B------:R-:W2:Y:S02]  /*1130*/  LDC.64 R156, c[0x0][0x590] ;  /* 0x00016400ff9c7b82 */ /* 0x000ea40000000a00 */
[----:B--2---:R2:W5:Y:S01]  /*1140*/  LDG.E R156, desc[UR36][R156.64] ;  /* 0x000000249c9c7981 */ /* 0x004562000c1e1900 */
[----:B------:R-:W-:Y:S05]  /*1150*/  BRA `(.L_x_15) ;  /* 0x0000000000087947 */ /* 0x000fea0003800000 */
.L_x_16:
[----:B------:R-:W-:Y:S02]  /*1160*/  ULDC UR4, c[0x0][0x584] ;  /* 0x0001610000047ab9 */ /* 0x000fe40000000800 */
[----:B------:R-:W-:-:S07]  /*1170*/  IMAD.U32 R156, RZ, RZ, UR4 ;  /* 0x00000004ff9c7e24 */ /* 0x000fce000f8e00ff */
.L_x_15:
[----:B------:R-:W-:-:S13]  /*1180*/  LOP3.LUT P0, RZ, R0, 0xff, RZ, 0xc0, !PT ;  /* 0x000000ff00ff7812 */ /* 0x000fda000780c0ff */
[----:B------:R-:W-:Y:S05]  /*1190*/  @!P0 EXIT ;  /* 0x000000000000894d */ /* 0x000fea0003800000 */
[----:B------:R-:W-:Y:S01]  /*11a0*/  ULDC UR4, c[0x0][0x28c] ;  /* 0x0000a30000047ab9 */ /* 0x000fe20000000800 */
[----:B--2---:R-:W-:Y:S01]  /*11b0*/  LOP3.LUT R157, R19, 0x1, RZ, 0xfc, !PT ;  /* 0x00000001139d7812 */ /* 0x004fe200078efcff */
[----:B------:R-:W-:Y:S01]  /*11c0*/  UIADD3 UR4, UR4, 0x1f, URZ ;  /* 0x0000001f04047890 */ /* 0x000fe2000fffe03f */
[----:B------:R-:W-:Y:S01]  /*11d0*/  UMOV UR38, URZ ;  /* 0x0000003f00267c82 */ /* 0x000fe20008000000 */
[----:B------:R-:W-:Y:S02]  /*11e0*/  UMOV UR39, URZ ;  /* 0x0000003f00277c82 */ /* 0x000fe40008000000 */
[----:B------:R-:W-:-:S04]  /*11f0*/  USHF.R.S32.HI UR5, URZ, 0x1f, UR4 ;  /* 0x0000001f3f057899 */ /* 0x000fc80008011404 */
[----:B------:R-:W-:-:S04]  /*1200*/  ULEA.HI UR5, UR5, UR4, URZ, 0x5 ;  /* 0x0000000405057291 */ /* 0x000fc8000f8f283f */
[----:B------:R-:W-:-:S12]  /*1210*/  USHF.R.S32.HI UR40, URZ, 0x5, UR5 ;  /* 0x000000053f287899 */ /* 0x000fd80008011405 */
.L_x_292:
[----:B------:R-:W-:Y:S01]  /*1220*/  LOP3.LUT R0, R18, 0x80, RZ, 0xc0, !PT ;  /* 0x0000008012007812 */ /* 0x000fe200078ec0ff */
[----:B--2---:R-:W2:Y:S01]  /*1230*/  S2UR UR7, SR_CgaCtaId ;  /* 0x00000000000779c3 */ /* 0x004ea20000008800 */
[----:B------:R-:W-:Y:S02]  /*1240*/  UMOV UR6, 0x400 ;  /* 0x0000040000067882 */ /* 0x000fe40000000000 */
[----:B------:R-:W-:-:S06]  /*1250*/  SHF.R.U32.HI R0, RZ, 0x7, R0 ;  /* 0x00000007ff007819 */ /* 0x000fcc0000011600 */
[----:B---3--:R-:W3:Y:S01]  /*1260*/  SHFL.IDX PT, R0, R0, RZ, 0x1f ;  /* 0x00001fff00007589 */ /* 0x008ee200000e0000 */
[----:B--2---:R-:W-:Y:S01]  /*1270*/  ULEA UR6, UR7, UR6, 0x18 ;  /* 0x0000000607067291 */ /* 0x004fe2000f8ec03f */
[----:B---3--:R-:W-:-:S13]  /*1280*/  R2UR UR4, R0 ;  /* 0x00000000000472ca */ /* 0x008fda00000e0000 */
[----:B------:R-:W-:-:S04]  /*1290*/  ULEA.HI UR5, UR4, UR4, URZ, 0x1 ;  /* 0x0000000404057291 */ /* 0x000fc8000f8f083f */
[----:B------:R-:W-:-:S04]  /*12a0*/  ULOP3.LUT UR5, UR5, 0xffffe, URZ, 0xc0, !UPT ;  /* 0x000ffffe05057892 */ /* 0x000fc8000f8ec03f */
[----:B------:R-:W-:-:S03]  /*12b0*/  UIADD3 UR5, UR4, -UR5, URZ ;  /* 0x8000000504057290 */ /* 0x000fc6000fffe03f */
[----:B------:R-:W-:Y:S01]  /*12c0*/  ULDC UR4, c[0x0][0x28c] ;  /* 0x0000a30000047ab9 */ /* 0x000fe20000000800 */
[----:B------:R-:W-:Y:S01]  /*12d0*/  ULEA UR5, UR5, UR6, 0xc ;  /* 0x0000000605057291 */ /* 0x000fe2000f8e603f */
[----:B------:R-:W-:-:S03]  /*12e0*/  ISETP.LT.AND P0, PT, RZ, UR4, PT ;  /* 0x00000004ff007c0c */ /* 0x000fc6000bf01270 */
[----:B------:R-:W-:-:S04]  /*12f0*/  UIADD3 UR5, UR5, 0x100, URZ ;  /* 0x0000010005057890 */ /* 0x000fc8000fffe03f */
[----:B------:R-:W-:-:S04]  /*1300*/  USHF.R.U32.HI UR5, URZ, 0x4, UR5 ;  /* 0x000000043f057899 */ /* 0x000fc80008011605 */
[----:B------:R-:W-:Y:S02]  /*1310*/  ULOP3.LUT UR41, UR5, 0x3fff, URZ, 0xc0, !UPT ;  /* 0x00003fff05297892 */ /* 0x000fe4000f8ec03f */
[----:B-1--45:R-:W-:Y:S10]  /*1320*/  @P0 BRA `(.L_x_17) ;  /* 0x0000000000400947 */ /* 0x032ff40003800000 */
[----:B------:R-:W-:Y:S01]  /*1330*/  MOV R0, 0x0 ;  /* 0x0000000000007802 */ /* 0x000fe20000000f00 */
[----:B------:R-:W-:Y:S01]  /*1340*/  ULDC.64 UR4, c[0x4][0x68] ;  /* 0x01001a0000047ab9 */ /* 0x000fe20000000a00 */
[----:B------:R-:W-:Y:S01]  /*1350*/  ULDC.64 UR6, c[0x4][0x8] ;  /* 0x0100020000067ab9 */ /* 0x000fe20000000a00 */
[----:B01----:R-:W-:Y:S01]  /*1360*/  IMAD.U32 R4, RZ, RZ, UR4 ;  /* 0x00000004ff047e24 */ /* 0x003fe2000f8e00ff */
[----:B------:R0:W1:Y:S01]  /*1370*/  LDC.64 R14, c[0x4][R0] ;  /* 0x01000000000e7b82 */ /* 0x0000620000000a00 */
[----:B------:R-:W-:Y:S01]  /*1380*/  IMAD.U32 R5, RZ, RZ, UR5 ;  /* 0x00000005ff057e24 */ /* 0x000fe2000f8e00ff */
[----:B------:R-:W-:Y:S01]  /*1390*/  ULDC.64 UR4, c[0x4][0x70] ;  /* 0x01001c0000047ab9 */ /* 0x000fe20000000a00 */
[----:B------:R-:W-:Y:S02]  /*13a0*/  IMAD.U32 R10, RZ, RZ, UR6 ;  /* 0x00000006ff0a7e24 */ /* 0x000fe4000f8e00ff */
[----:B------:R-:W-:Y:S02]  /*13b0*/  IMAD.U32 R6, RZ, RZ, UR4 ;  /* 0x00000004ff067e24 */ /* 0x000fe4000f8e00ff */
[----:B------:R-:W-:-:S02]  /*13c0*/  IMAD.U32 R7, RZ, RZ, UR5 ;  /* 0x00000005ff077e24 */ /* 0x000fc4000f8e00ff */
[----:B------:R-:W-:Y:S02]  /*13d0*/  IMAD.U32 R11, RZ, RZ, UR7 ;  /* 0x00000007ff0b7e24 */ /* 0x000fe4000f8e00ff */
[----:B------:R-:W-:Y:S02]  /*13e0*/  IMAD.MOV.U32 R8, RZ, RZ, 0x1e1 ;  /* 0x000001e1ff087424 */ /* 0x000fe400078e00ff */
[----:B------:R-:W-:Y:S02]  /*13f0*/  IMAD.MOV.U32 R12, RZ, RZ, 0x1 ;  /* 0x00000001ff0c7424 */ /* 0x000fe400078e00ff */
[----:B0-----:R-:W-:-:S07]  /*1400*/  IMAD.MOV.U32 R13, RZ, RZ, RZ ;  /* 0x000000ffff0d7224 */ /* 0x001fce00078e00ff */
[----:B------:R-:W-:-:S07]  /*1410*/  LEPC R20, `(.L_x_17) ;  /* 0x000000001014794e */ /* 0x000fce0000000000 */
[----:B-1---5:R-:W-:Y:S05]  /*1420*/  CALL.ABS.NOINC R14 ;  /* 0x000000000e007343 */ /* 0x022fea0003c00000 */
.L_x_17:
[----:B------:R-:W-:-:S13]  /*1430*/  ISETP.NE.AND P0, PT, R157, 0x3, PT ;  /* 0x000000039d00780c */ /* 0x000fda0003f05270 */
[----:B------:R-:W-:Y:S05]  /*1440*/  @!P0 BRA `(.L_x_18) ;  /* 0x0000000000048947 */ /* 0x000fea0003800000 */
[----:B------:R-:W-:Y:S01]  /*1450*/  BPT.TRAP 0x1 ;  /* 0x000000040000795c */ /* 0x000fe20000300000 */
.L_x_18:
[----:B------:R-:W2:Y:S01]  /*1460*/  S2UR UR5, SR_CgaCtaId ;  /* 0x00000000000579c3 */ /* 0x000ea20000008800 */
[----:B------:R-:W-:Y:S01]  /*1470*/  UMOV UR4, 0x400 ;  /* 0x0000040000047882 */ /* 0x000fe20000000000 */
[----:B------:R-:W-:Y:S02]  /*1480*/  IMAD.U32 R0, RZ, RZ, UR38 ;  /* 0x00000026ff007e24 */ /* 0x000fe4000f8e00ff */
[----:B------:R-:W-:-:S03]  /*1490*/  IMAD.U32 R3, RZ, RZ, UR39 ;  /* 0x00000027ff037e24 */ /* 0x000fc6000f8e00ff */
[----:B------:R-:W-:Y:S01]  /*14a0*/  SHF.L.U32 R0, R0, 0x1f, RZ ;  /* 0x0000001f00007819 */ /* 0x000fe200000006ff */
[----:B--2---:R-:W-:-:S06]  /*14b0*/  ULEA UR4, UR5, UR4, 0x18 ;  /* 0x0000000405047291 */ /* 0x004fcc000f8ec03f */
[----:B------:R-:W-:-:S04]  /*14c0*/  IMAD.U32 R6, RZ, RZ, UR4 ;  /* 0x00000004ff067e24 */ /* 0x000fc8000f8e00ff */
[----:B------:R-:W-:-:S04]  /*14d0*/  IMAD R3, R3, 0x8, R6 ;  /* 0x0000000803037824 */ /* 0x000fc800078e0206 */
[----:B------:R2:W3:Y:S01]  /*14e0*/  SYNCS.PHASECHK.TRANS64.TRYWAIT P1, [R3+URZ], R0 ;  /* 0x00000000030075a7 */ /* 0x0004e2000802017f */
[----:B------:R-:W-:Y:S05]  /*14f0*/  @!P0 BRA `(.L_x_19) ;  /* 0x0000000000048947 */ /* 0x000fea0003800000 */
[----:B------:R-:W-:Y:S01]  /*1500*/  BPT.TRAP 0x1 ;  /* 0x000000040000795c */ /* 0x000fe20000300000 */
.L_x_19:
[----:B---3--:R-:W-:Y:S05]  /*1510*/  @P1 BRA `(.L_x_20) ;  /* 0x0000000000081947 */ /* 0x008fea0003800000 */
[----:B------:R-:W3:Y:S02]  /*1520*/  SYNCS.PHASECHK.TRANS64.TRYWAIT P1, [R3+URZ], R0 ;  /* 0x00000000030075a7 */ /* 0x000ee4000802017f */
[----:B---3--:R-:W-:Y:S05]  /*1530*/  @!P1 BRA `(.L_x_21) ;  /* 0x000000a000b09947 */ /* 0x008fea0003800000 */
.L_x_20:
[----:B------:R-:W-:-:S04]  /*1540*/  UISETP.LT.AND UP0, UPT, UR40, 0x1, UPT ;  /* 0x000000012800788c */ /* 0x000fc8000bf01270 */
[----:B------:R-:W-:-:S06]  /*1550*/  USEL UR4, UR40, 0x1, UP0 ;  /* 0x0000000128047887 */ /* 0x000fcc0008000000 */
[----:B--23--:R-:W-:Y:S01]  /*1560*/  IMAD.U32 R0, RZ, RZ, UR4 ;  /* 0x00000004ff007e24 */ /* 0x00cfe2000f8e00ff */
[----:B------:R-:W-:Y:S05]  /*1570*/  WARPSYNC.ALL ;  /* 0x0000000000007948 */ /* 0x000fea0003800000 */
[----:B------:R-:W-:-:S04]  /*1580*/  IADD3 R0, -R0, UR40, RZ ;  /* 0x0000002800007c10 */ /* 0x000fc8000fffe1ff */
[----:B------:R-:W-:Y:S02]  /*1590*/  ISETP.GE.AND P1, PT, R0, 0x1, PT ;  /* 0x000000010000780c */ /* 0x000fe40003f26270 */
[----:B------:R-:W-:Y:S01]  /*15a0*/  R2UR UR4, R6 ;  /* 0x00000000060472ca */ /* 0x000fe200000e0000 */
[----:B------:R-:W-:Y:S01]  /*15b0*/  ULOP3.LUT UR41, UR41, 0x10000, URZ, 0xfc, !UPT ;  /* 0x0001000029297892 */ /* 0x000fe2000f8efc3f */
[----:B------:R-:W-:Y:S01]  /*15c0*/  WARPGROUP.ARRIVE ;  /* 0x00000000000079c5 */ /* 0x000fe20000000000 */
[----:B------:R-:W-:Y:S01]  /*15d0*/  UMOV UR5, 0x80000020 ;  /* 0x8000002000057882 */ /* 0x000fe20000000000 */
[----:B------:R-:W-:-:S09]  /*15e0*/  UMOV UR7, 0x80000020 ;  /* 0x8000002000077882 */ /* 0x000fd20000000000 */
[----:B------:R-:W-:-:S04]  /*15f0*/  UIADD3 UR4, UR4, 0xa100, URZ ;  /* 0x0000a10004047890 */ /* 0x000fc8000fffe03f */
[----:B------:R-:W-:-:S04]  /*1600*/  USHF.R.U32.HI UR4, URZ, 0x4, UR4 ;  /* 0x000000043f047899 */ /* 0x000fc80008011604 */
[----:B------:R-:W-:-:S04]  /*1610*/  ULOP3.LUT UR4, UR4, 0x3fff, URZ, 0xc0, !UPT ;  /* 0x00003fff04047892 */ /* 0x000fc8000f8ec03f */
[----:B------:R-:W-:Y:S02]  /*1620*/  ULOP3.LUT UR9, UR4, 0x10000, URZ, 0xfc, !UPT ;  /* 0x0001000004097892 */ /* 0x000fe4000f8efc3f */
[----:B------:R-:W-:Y:S02]  /*1630*/  ULEA UR4, UR39, UR41, 0x9 ;  /* 0x0000002927047291 */ /* 0x000fe4000f8e483f */
[----:B------:R-:W-:-:S09]  /*1640*/  ULEA UR6, UR39, UR9, 0xa ;  /* 0x0000000927067291 */ /* 0x000fd2000f8e503f */
[----:B------:R-:W-:Y:S01]  /*1650*/  HGMMA.64x256x16.F32 R24, gdesc[UR4], RZ, !UPT, gsb0 ;  /* 0x03e00000041879f0 */ /* 0x000fe2000c0008ff */
[----:B------:R-:W-:Y:S02]  /*1660*/  UIADD3 UR4, UR4, 0x2, URZ ;  /* 0x0000000204047890 */ /* 0x000fe4000fffe03f */
[----:B------:R-:W-:Y:S01]  /*1670*/  UIADD3 UR6, UR6, 0x2, URZ ;  /* 0x0000000206067890 */ /* 0x000fe2000fffe03f */
[----:B------:R-:W-:Y:S01]  /*1680*/  UMOV UR5, 0x80000020 ;  /* 0x8000002000057882 */ /* 0x000fe20000000000 */
[----:B------:R-:W-:Y:S01]  /*1690*/  UMOV UR7, 0x80000020 ;  /* 0x8000002000077882 */ /* 0x000fe20000000000 */
[----:B------:R-:W-:Y:S02]  /*16a0*/  WARPGROUP.DEPBAR.LE gsb0, 0x0 ;  /* 0x00008000000079c5 */ /* 0x000fe40000010000 */
[----:B------:R-:W-:-:S15]  /*16b0*/  WARPGROUP.ARRIVE ;  /* 0x00000000000079c5 */ /* 0x000fde0000000000 */
[----:B------:R-:W-:-:S05]  /*16c0*/  NOP ;  /* 0x0000000000007918 */ /* 0x000fca0000000000 */
[----:B------:R-:W-:Y:S03]  /*16d0*/  HGMMA.64x256x16.F32 R24, gdesc[UR4], R24, gsb0 ;  /* 0x03e00000041879f0 */ /* 0x000fe60008000818 */
[----:B------:R-:W-:Y:S02]  /*16e0*/  WARPGROUP.DEPBAR.LE gsb0, 0x0 ;  /* 0x00008000000079c5 */ /* 0x000fe40000010000 */
[----:B------:R-:W-:Y:S05]  /*16f0*/  @!P1 BRA `(.L_x_22) ;  /* 0x0000000000e89947 */ /* 0x000fea0003800000 */
[----:B------:R-:W-:Y:S02]  /*1700*/  UIADD3 UR4, UR39, 0x1, URZ ;  /* 0x0000000127047890 */ /* 0x000fe4000fffe03f */
[----:B------:R-:W-:Y:S02]  /*1710*/  IMAD.U32 R3, RZ, RZ, UR39 ;  /* 0x00000027ff037e24 */ /* 0x000fe4000f8e00ff */
[----:B------:R-:W-:-:S04]  /*1720*/  UISETP.NE.AND UP0, UPT, UR4, 0x5, UPT ;  /* 0x000000050400788c */ /* 0x000fc8000bf05270 */
[----:B------:R-:W-:Y:S02]  /*1730*/  USEL UR5, URZ, 0x1, UP0 ;  /* 0x000000013f057887 */ /* 0x000fe40008000000 */
[----:B------:R-:W-:Y:S02]  /*1740*/  USEL UR8, UR4, URZ, UP0 ;  /* 0x0000003f04087287 */ /* 0x000fe40008000000 */
[----:B------:R-:W-:-:S06]  /*1750*/  ULOP3.LUT UR5, UR38, UR5, URZ, 0x3c, !UPT ;  /* 0x0000000526057292 */ /* 0x000fcc000f8e3c3f */
[----:B------:R-:W-:-:S07]  /*1760*/  IMAD.U32 R7, RZ, RZ, UR5 ;  /* 0x00000005ff077e24 */ /* 0x000fce000f8e00ff */
.L_x_29:
[----:B------:R-:W-:Y:S05]  /*1770*/  @!P0 BRA `(.L_x_23) ;  /* 0x0000000000048947 */ /* 0x000fea0003800000 */
[----:B------:R-:W-:Y:S01]  /*1780*/  BPT.TRAP 0x1 ;  /* 0x000000040000795c */ /* 0x000fe20000300000 */
.L_x_23:
[----:B------:R-:W2:Y:S01]  /*1790*/  S2UR UR5, SR_CgaCtaId ;  /* 0x00000000000579c3 */ /* 0x000ea20000008800 */
[----:B------:R-:W-:Y:S01]  /*17a0*/  UMOV UR4, 0x400 ;  /* 0x0000040000047882 */ /* 0x000fe20000000000 */
[----:B01----:R-:W-:Y:S01]  /*17b0*/  IMAD.U32 R5, RZ, RZ, UR8 ;  /* 0x00000008ff057e24 */ /* 0x003fe2000f8e00ff */
[----:B------:R-:W-:Y:S01]  /*17c0*/  SHF.L.U32 R4, R7, 0x1f, RZ ;  /* 0x0000001f07047819 */ /* 0x000fe200000006ff */
[----:B--2---:R-:W-:-:S06]  /*17d0*/  ULEA UR4, UR5, UR4, 0x18 ;  /* 0x0000000405047291 */ /* 0x004fcc000f8ec03f */
[----:B------:R-:W-:-:S04]  /*17e0*/  IMAD.U32 R6, RZ, RZ, UR4 ;  /* 0x00000004ff067e24 */ /* 0x000fc8000f8e00ff */
[----:B------:R-:W-:-:S04]  /*17f0*/  IMAD R5, R5, 0x8, R6 ;  /* 0x0000000805057824 */ /* 0x000fc800078e0206 */
[----:B------:R0:W1:Y:S01]  /*1800*/  SYNCS.PHASECHK.TRANS64.TRYWAIT P1, [R5+URZ], R4 ;  /* 0x00000004050075a7 */ /* 0x000062000802017f */
[----:B------:R-:W-:Y:S05]  /*1810*/  @!P0 BRA `(.L_x_24) ;  /* 0x0000000000048947 */ /* 0x000fea0003800000 */
[----:B------:R-:W-:Y:S01]  /*1820*/  BPT.TRAP 0x1 ;  /* 0x000000040000795c */ /* 0x000fe20000300000 */
.L_x_24:
[----:B-1----:R-:W-:Y:S05]  /*1830*/  @P1 BRA `(.L_x_25) ;  /* 0x0000000000081947 */ /* 0x002fea0003800000 */
[----:B------:R-:W1:Y:S02]  /*1840*/  SYNCS.PHASECHK.TRANS64.TRYWAIT P1, [R5+URZ], R4 ;  /* 0x00000004050075a7 */ /* 0x000e64000802017f */
[----:B-1----:R-:W-:Y:S05]  /*1850*/  @!P1 BRA `(.L_x_26) ;  /* 0x0000009c00fc9947 */ /* 0x002fea0003800000 */
.L_x_25:
[----:B------:R-:W-:Y:S01]  /*1860*/  ULEA UR4, UR8, UR41, 0x9 ;  /* 0x0000002908047291 */ /* 0x000fe2000f8e483f */
[----:B------:R-:W-:Y:S01]  /*1870*/  WARPGROUP.ARRIVE ;  /* 0x00000000000079c5 */ /* 0x000fe20000000000 */
[----:B------:R-:W-:Y:S01]  /*1880*/  ULEA UR6, UR8, UR9, 0xa ;  /* 0x0000000908067291 */ /* 0x000fe2000f8e503f */
[----:B------:R-:W-:Y:S01]  /*1890*/  UMOV UR5, 0x80000020 ;  /* 0x8000002000057882 */ /* 0x000fe20000000000 */
[----:B------:R-:W-:-:S07]  /*18a0*/  UMOV UR7, 0x80000020 ;  /* 0x8000002000077882 */ /* 0x000fce0000000000 */
[----:B------:R-:W-:Y:S01]  /*18b0*/  HGMMA.64x256x16.F32 R24, gdesc[UR4], R24, gsb0 ;  /* 0x03e00000041879f0 */ /* 0x000fe20008000818 */
        /* <DEDUP_REMOVED lines=10> */
[----:B------:R-:W-:Y:S01]  /*1960*/  BPT.TRAP 0x1 ;  /* 0x000000040000795c */ /* 0x000fe20000300000 */
.L_x_27:
[----:B------:R-:W-:-:S13]  /*1970*/  ISETP.NE.AND P1, PT, R22, RZ, PT ;  /* 0x000000ff1600720c */ /* 0x000fda0003f25270 */
[----:B01----:R-:W-:-:S04]  /*1980*/  @P1 IMAD R4, R3, 0x8, R6 ;  /* 0x0000000803041824 */ /* 0x003fc800078e0206 */
[----:B------:R-:W-:-:S05]  /*1990*/  @P1 VIADD R5, R4, 0x28 ;  /* 0x0000002804051836 */ /* 0x000fca0000000000 */
[----:B------:R-:W-:-:S04]  /*19a0*/  @P1 PRMT R5, R152, 0x654, R5 ;  /* 0x0000065498051816 */ /* 0x000fc80000000005 */
[----:B------:R0:W-:Y:S01]  /*19b0*/  @P1 SYNCS.ARRIVE.TRANS64.RED.A1T0 RZ, [R5+URZ], RZ ;  /* 0x000000ff05ff19a7 */ /* 0x0001e2000810043f */
[----:B------:R-:W-:-:S13]  /*19c0*/  ISETP.GT.U32.AND P1, PT, R19, 0x1, PT ;  /* 0x000000011300780c */ /* 0x000fda0003f24070 */
[----:B0-----:R-:W-:Y:S05]  /*19d0*/  @P1 BRA `(.L_x_28) ;  /* 0x0000000000041947 */ /* 0x001fea0003800000 */
[----:B------:R-:W-:Y:S01]  /*19e0*/  BPT.TRAP 0x1 ;  /* 0x000000040000795c */ /* 0x000fe20000300000 */
.L_x_28:
[----:B------:R-:W-:Y:S01]  /*19f0*/  UIADD3 UR8, UR8, 0x1, URZ ;  /* 0x0000000108087890 */ /* 0x000fe2000fffe03f */
[C---:B------:R-:W-:Y:S01]  /*1a00*/  ISETP.GT.AND P2, PT, R0.reuse, 0x1, PT ;  /* 0x000000010000780c */ /* 0x040fe20003f44270 */
[----:B------:R-:W-:Y:S02]  /*1a10*/  VIADD R3, R3, 0x1 ;  /* 0x0000000103037836 */ /* 0x000fe40000000000 */
[----:B------:R-:W-:Y:S01]  /*1a20*/  UISETP.NE.AND UP0, UPT, UR8, 0x5, UPT ;  /* 0x000000050800788c */ /* 0x000fe2000bf05270 */
[----:B------:R-:W-:Y:S02]  /*1a30*/  VIADD R0, R0, 0xffffffff ;  /* 0xffffffff00007836 */ /* 0x000fe40000000000 */
[C---:B------:R-:W-:Y:S01]  /*1a40*/  ISETP.NE.AND P1, PT, R3.reuse, 0x5, PT ;  /* 0x000000050300780c */ /* 0x040fe20003f25270 */
[----:B------:R-:W-:Y:S02]  /*1a50*/  USEL UR4, URZ, 0x1, UP0 ;  /* 0x000000013f047887 */ /* 0x000fe40008000000 */
[----:B------:R-:W-:Y:S01]  /*1a60*/  USEL UR8, UR8, URZ, UP0 ;  /* 0x0000003f08087287 */ /* 0x000fe20008000000 */
[----:B------:R-:W-:-:S03]  /*1a70*/  SEL R3, R3, RZ, P1 ;  /* 0x000000ff03037207 */ /* 0x000fc60000800000 */
[----:B------:R-:W-:Y:S01]  /*1a80*/  LOP3.LUT R7, R7, UR4, RZ, 0x3c, !PT ;  /* 0x0000000407077c12 */ /* 0x000fe2000f8e3cff */
[----:B------:R-:W-:Y:S07]  /*1a90*/  @P2 BRA `(.L_x_29) ;  /* 0xfffffffc00342947 */ /* 0x000fee000383ffff */
.L_x_22:
[----:B------:R-:W2:Y:S02]  /*1aa0*/  LDC R0, c[0x0][0x28c] ;  /* 0x0000a300ff007b82 */ /* 0x000ea40000000800 */
[----:B--2---:R-:W-:-:S13]  /*1ab0*/  ISETP.GE.AND P1, PT, R0, 0x1, PT ;  /* 0x000000010000780c */ /* 0x004fda0003f26270 */
[----:B------:R-:W-:Y:S05]  /*1ac0*/  @!P1 BRA `(.L_x_30) ;  /* 0x0000000000509947 */ /* 0x000fea0003800000 */
[----:B------:R-:W-:Y:S05]  /*1ad0*/  @!P0 BRA `(.L_x_31) ;  /* 0x0000000000048947 */ /* 0x000fea0003800000 */
[----:B------:R-:W-:Y:S01]  /*1ae0*/  BPT.TRAP 0x1 ;  /* 0x000000040000795c */ /* 0x000fe20000300000 */
.L_x_31:
[----:B------:R-:W-:Y:S01]  /*1af0*/  ISETP.NE.AND P0, PT, R22, RZ, PT ;  /* 0x000000ff1600720c */ /* 0x000fe20003f05270 */
[----:B------:R-:W-:Y:S01]  /*1b00*/  BSSY B0, `(.L_x_32) ;  /* 0x000000e000007945 */ /* 0x000fe20003800000 */
[----:B------:R-:W-:-:S11]  /*1b10*/  ISETP.GT.U32.AND P1, PT, R19, 0x1, PT ;  /* 0x000000011300780c */ /* 0x000fd60003f24070 */
[----:B------:R-:W-:Y:S05]  /*1b20*/  @!P0 BRA `(.L_x_33) ;  /* 0x00000000002c8947 */ /* 0x000fea0003800000 */
[----:B------:R-:W-:-:S04]  /*1b30*/  UISETP.LT.AND UP0, UPT, UR40, 0x1, UPT ;  /* 0x000000012800788c */ /* 0x000fc8000bf01270 */
[----:B------:R-:W-:-:S04]  /*1b40*/  USEL UR6, UR40, 0x1, UP0 ;  /* 0x0000000128067887 */ /* 0x000fc80008000000 */
[----:B------:R-:W-:-:S04]  /*1b50*/  UIADD3 UR6, UR39, UR40, -UR6 ;  /* 0x0000002827067290 */ /* 0x000fc8000fffe806 */
[----:B------:R-:W-:-:S04]  /*1b60*/  UIMAD.WIDE.U32 UR4, UR6, -0x33333333, URZ ;  /* 0xcccccccd060478a5 */ /* 0x000fc8000f8e003f */
[----:B------:R-:W-:-:S04]  /*1b70*/  USHF.R.U32.HI UR4, URZ, 0x2, UR5 ;  /* 0x000000023f047899 */ /* 0x000fc80008011605 */
[----:B------:R-:W-:-:S06]  /*1b80*/  UIMAD UR6, UR4, -0x5, UR6 ;  /* 0xfffffffb040678a4 */ /* 0x000fcc000f8e0206 */
[----:B------:R-:W-:-:S04]  /*1b90*/  IMAD.U32 R3, RZ, RZ, UR6 ;  /* 0x00000006ff037e24 */ /* 0x000fc8000f8e00ff */
[----:B------:R-:W-:-:S04]  /*1ba0*/  IMAD R0, R3, 0x8, R6 ;  /* 0x0000000803007824 */ /* 0x000fc800078e0206 */
[----:B------:R-:W-:-:S05]  /*1bb0*/  VIADD R3, R0, 0x28 ;  /* 0x0000002800037836 */ /* 0x000fca0000000000 */
[----:B------:R-:W-:-:S04]  /*1bc0*/  PRMT R3, R152, 0x654, R3 ;  /* 0x0000065498037816 */ /* 0x000fc80000000003 */
[----:B------:R2:W-:Y:S03]  /*1bd0*/  SYNCS.ARRIVE.TRANS64.RED.A1T0 RZ, [R3+URZ], RZ ;  /* 0x000000ff03ff79a7 */ /* 0x0005e6000810043f */
.L_x_33:
[----:B------:R-:W-:Y:S05]  /*1be0*/  BSYNC B0 ;  /* 0x0000000000007941 */ /* 0x000fea0003800000 */
.L_x_32:
[----:B------:R-:W-:Y:S05]  /*1bf0*/  @P1 BRA `(.L_x_30) ;  /* 0x0000000000041947 */ /* 0x000fea0003800000 */
[----:B------:R-:W-:Y:S01]  /*1c00*/  BPT.TRAP 0x1 ;  /* 0x000000040000795c */ /* 0x000fe20000300000 */
.L_x_30:
[----:B------:R-:W3:Y:S01]  /*1c10*/  LDC R6, c[0x0][0x288] ;  /* 0x0000a200ff067b82 */ /* 0x000ee20000000800 */
[--C-:B------:R-:W-:Y:S01]  /*1c20*/  SHF.R.U32.HI R0, RZ, 0x2, R18.reuse ;  /* 0x00000002ff007819 */ /* 0x100fe20000011612 */
[----:B------:R-:W-:Y:S01]  /*1c30*/  UIADD3 UR39, UR40, UR39, URZ ;  /* 0x0000002728277290 */ /* 0x000fe2000fffe03f */
[----:B01----:R-:W-:Y:S01]  /*1c40*/  SHF.R.U32.HI R5, RZ, 0x7, R18 ;  /* 0x00000007ff057819 */ /* 0x003fe20000011612 */
[----:B------:R-:W-:Y:S01]  /*1c50*/  ULDC UR7, c[0x0][0x284] ;  /* 0x0000a10000077ab9 */ /* 0x000fe20000000800 */
[----:B------:R-:W-:Y:S01]  /*1c60*/  LOP3.LUT R4, R18, 0x60, RZ, 0xc0, !PT ;  /* 0x0000006012047812 */ /* 0x000fe200078ec0ff */
[----:B------:R-:W-:Y:S01]  /*1c70*/  UISETP.GT.U32.AND UP0, UPT, UR39, 0x4, UPT ;  /* 0x000000042700788c */ /* 0x000fe2000bf04070 */
[----:B--2---:R-:W-:Y:S01]  /*1c80*/  LOP3.LUT R3, R0, 0x7, RZ, 0xc0, !PT ;  /* 0x0000000700037812 */ /* 0x004fe200078ec0ff */
[----:B------:R-:W-:Y:S01]  /*1c90*/  UISETP.GE.U32.AND UP1, UPT, UR40, 0x5, UPT ;  /* 0x000000052800788c */ /* 0x000fe2000bf26070 */
[----:B------:R-:W-:Y:S01]  /*1ca0*/  LOP3.LUT R0, R5, 0x1, RZ, 0xc0, !PT ;  /* 0x0000000105007812 */ /* 0x000fe200078ec0ff */
[----:B------:R-:W-:Y:S01]  /*1cb0*/  UISETP.LT.U32.AND UP0, UPT, UR40, 0x5, UP0 ;  /* 0x000000052800788c */ /* 0x000fe20008701070 */
[----:B------:R-:W-:Y:S01]  /*1cc0*/  SHF.R.U32.HI R10, RZ, 0x1, R4 ;  /* 0x00000001ff0a7819 */ /* 0x000fe20000011604 */
[----:B------:R-:W-:Y:S01]  /*1cd0*/  IMAD.SHL.U32 R4, R18, 0x2, RZ ;  /* 0x0000000212047824 */ /* 0x000fe200078e00ff */
[----:B------:R-:W-:Y:S01]  /*1ce0*/  SHF.R.S32.HI R21, RZ, 0x1f, R23 ;  /* 0x0000001fff157819 */ /* 0x000fe20000011417 */
[----:B------:R-:W-:Y:S01]  /*1cf0*/  IMAD.SHL.U32 R8, R0, 0x40, RZ ;  /* 0x0000004000087824 */ /* 0x000fe200078e00ff */
[--C-:B------:R-:W-:Y:S01]  /*1d00*/  IADD3 R5, RZ, -R10, -R3.reuse ;  /* 0x8000000aff057210 */ /* 0x100fe20007ffe803 */
[----:B------:R-:W-:Y:S01]  /*1d10*/  ULDC.64 UR8, c[0x0][0x5d0] ;  /* 0x0001740000087ab9 */ /* 0x000fe20000000a00 */
[----:B------:R-:W-:Y:S01]  /*1d20*/  LOP3.LUT R4, R4, 0x6, RZ, 0xc0, !PT ;  /* 0x0000000604047812 */ /* 0x000fe200078ec0ff */
[----:B------:R-:W-:Y:S01]  /*1d30*/  UIMAD.WIDE.U32 UR4, UR39, -0x33333333, URZ ;  /* 0xcccccccd270478a5 */ /* 0x000fe2000f8e003f */
[----:B------:R-:W-:Y:S01]  /*1d40*/  LOP3.LUT R3, R8, 0x40, R3, 0xe2, !PT ;  /* 0x0000004008037812 */ /* 0x000fe200078ee203 */
[----:B------:R-:W-:Y:S01]  /*1d50*/  IMAD R11, R0, -0x40, R5 ;  /* 0xffffffc0000b7824 */ /* 0x000fe200078e0205 */
[----:B------:R-:W-:Y:S01]  /*1d60*/  LOP3.LUT R0, R18, 0x3, RZ, 0xc0, !PT ;  /* 0x0000000312007812 */ /* 0x000fe200078ec0ff */
[----:B------:R-:W-:Y:S01]  /*1d70*/  USEL UR6, URZ, 0x1, !UP0 ;  /* 0x000000013f067887 */ /* 0x000fe2000c000000 */
[----:B------:R-:W-:Y:S01]  /*1d80*/  PRMT R8, R4, 0x6540, R153 ;  /* 0x0000654004087816 */ /* 0x000fe20000000099 */
[----:B------:R-:W-:Y:S01]  /*1d90*/  IMAD.SHL.U32 R153, R153, 0x100, RZ ;  /* 0x0000010099997824 */ /* 0x000fe200078e00ff */
[----:B------:R-:W-:Y:S01]  /*1da0*/  USHF.R.U32.HI UR4, URZ, 0x2, UR5 ;  /* 0x000000023f047899 */ /* 0x000fe20008011605 */
[----:B---3--:R-:W-:Y:S01]  /*1db0*/  IMAD R12, R0, -0x2, R6 ;  /* 0xfffffffe000c7824 */ /* 0x008fe200078e0206 */
[----:B------:R-:W-:Y:S01]  /*1dc0*/  SHF.R.S32.HI R9, RZ, 0x1f, R8 ;  /* 0x0000001fff097819 */ /* 0x000fe20000011408 */
[C---:B------:R-:W-:Y:S01]  /*1dd0*/  IMAD.SHL.U32 R0, R154.reuse, 0x80, RZ ;  /* 0x000000809a007824 */ /* 0x040fe200078e00ff */
[----:B------:R-:W-:Y:S01]  /*1de0*/  ISETP.GE.AND P0, PT, R153, R6, PT ;  /* 0x000000069900720c */ /* 0x000fe20003f06270 */
[----:B------:R-:W-:Y:S01]  /*1df0*/  IMAD R4, R21, UR8, RZ ;  /* 0x0000000815047c24 */ /* 0x000fe2000f8e02ff */
[----:B------:R-:W-:Y:S01]  /*1e00*/  ULOP3.LUT UR38, UR38, UR6, URZ, 0x3c, !UPT ;  /* 0x0000000626267292 */ /* 0x000fe2000f8e3c3f */
[----:B------:R-:W-:Y:S01]  /*1e10*/  IMAD.WIDE R6, R154, 0x80, RZ ;  /* 0x000000809a067825 */ /* 0x000fe200078e02ff */
[C---:B------:R-:W-:Y:S01]  /*1e20*/  ISETP.GE.OR P0, PT, R0.reuse, UR7, P0 ;  /* 0x0000000700007c0c */ /* 0x040fe20008706670 */
[----:B------:R-:W-:Y:S01]  /*1e30*/  UIMAD UR39, UR4, -0x5, UR39 ;  /* 0xfffffffb042778a4 */ /* 0x000fe2000f8e0227 */
[----:B------:R-:W-:Y:S01]  /*1e40*/  IADD3 R0, -R0, UR7, R11 ;  /* 0x0000000700007c10 */ /* 0x000fe2000fffe10b */
[C---:B------:R-:W-:Y:S01]  /*1e50*/  IMAD R13, R23.reuse, UR9, R4 ;  /* 0x00000009170d7c24 */ /* 0x040fe2000f8e0204 */
[----:B------:R-:W-:Y:S01]  /*1e60*/  @UP1 ULOP3.LUT UR38, UR38, 0x1, UR4, 0x78, !UPT ;  /* 0x0000000126261892 */ /* 0x000fe2000f8e7804 */
[----:B------:R-:W-:Y:S01]  /*1e70*/  IMAD.WIDE.U32 R4, R23, UR8, R8 ;  /* 0x0000000817047c25 */ /* 0x000fe2000f8e0008 */
[----:B------:R-:W-:-:S03]  /*1e80*/  LOP3.LUT R169, R6, R3, R10, 0xfe, !PT ;  /* 0x0000000306a97212 */ /* 0x000fc600078efe0a */
[----:B------:R-:W-:Y:S02]  /*1e90*/  IMAD.IADD R5, R5, 0x1, R13 ;  /* 0x0000000105057824 */ /* 0x000fe400078e020d */
[----:B------:R-:W-:Y:S02]  /*1ea0*/  IMAD.IADD R3, R12, 0x1, -R153 ;  /* 0x000000010c037824 */ /* 0x000fe400078e0a99 */
[----:B------:R-:W-:Y:S01]  /*1eb0*/  IMAD.MOV.U32 R154, RZ, RZ, -0x1 ;  /* 0xffffffffff9a7424 */ /* 0x000fe200078e00ff */
[----:B------:R-:W-:Y:S06]  /*1ec0*/  @P0 BRA `(.L_x_34) ;  /* 0x0000007800dc0947 */ /* 0x000fec0003800000 */
[----:B------:R-:W0:Y:S01]  /*1ed0*/  LDC.64 R10, c[0x0][0x5c8] ;  /* 0x00017200ff0a7b82 */ /* 0x000e220000000a00 */
[----:B-----5:R-:W-:Y:S01]  /*1ee0*/  FSETP.NEU.AND P0, PT, R156, RZ, PT ;  /* 0x000000ff9c00720b */ /* 0x020fe20003f0d000 */
[----:B------:R-:W-:Y:S01]  /*1ef0*/  BSSY B0, `(.L_x_34) ;  /* 0x00007b4000007945 */ /* 0x000fe20003800000 */
[----:B------:R-:W-:-:S04]  /*1f00*/  ISETP.GT.AND P2, PT, R3, RZ, PT ;  /* 0x000000ff0300720c */ /* 0x000fc80003f44270 */
[----:B------:R-:W-:Y:S01]  /*1f10*/  ISETP.GT.AND P1, PT, R0, RZ, P2 ;  /* 0x000000ff0000720c */ /* 0x000fe20001724270 */
[-C--:B0-----:R-:W-:Y:S02]  /*1f20*/  IMAD R12, R7, R10.reuse, RZ ;  /* 0x0000000a070c7224 */ /* 0x081fe400078e02ff */
[----:B------:R-:W-:-:S04]  /*1f30*/  IMAD.WIDE.U32 R160, R169, R10, R4 ;  /* 0x0000000aa9a07225 */ /* 0x000fc800078e0004 */
[----:B------:R-:W-:-:S04]  /*1f40*/  IMAD R5, R169, R11, R12 ;  /* 0x0000000ba9057224 */ /* 0x000fc800078e020c */
[----:B------:R-:W-:Y:S01]  /*1f50*/  IMAD.IADD R153, R161, 0x1, R5 ;  /* 0x00000001a1997824 */ /* 0x000fe200078e0205 */
[----:B------:R-:W-:Y:S06]  /*1f60*/  @!P0 BRA `(.L_x_35) ;  /* 0x0000005400988947 */ /* 0x000fec0003800000 */
[----:B------:R-:W0:Y:S01]  /*1f70*/  LDC.64 R14, c[0x0][0x5b8] ;  /* 0x00016e00ff0e7b82 */ /* 0x000e220000000a00 */
[----:B------:R-:W-:-:S07]  /*1f80*/  ULDC.64 UR4, c[0x0][0x5c0] ;  /* 0x0001700000047ab9 */ /* 0x000fce0000000a00 */
[----:B------:R-:W1:Y:S08]  /*1f90*/  LDC.64 R166, c[0x0][0x5b0] ;  /* 0x00016c00ffa67b82 */ /* 0x000e700000000a00 */
[----:B------:R-:W2:Y:S01]  /*1fa0*/  LDC.64 R12, c[0x0][0x5a8] ;  /* 0x00016a00ff0c7b82 */ /* 0x000ea20000000a00 */
[-C--:B0-----:R-:W-:Y:S02]  /*1fb0*/  IMAD R4, R21, R14.reuse, RZ ;  /* 0x0000000e15047224 */ /* 0x081fe400078e02ff */
[----:B------:R-:W-:-:S04]  /*1fc0*/  IMAD.WIDE.U32 R162, R23, R14, R8 ;  /* 0x0000000e17a27225 */ /* 0x000fc800078e0008 */
[----:B------:R-:W-:Y:S02]  /*1fd0*/  IMAD R161, R23, R15, R4 ;  /* 0x0000000f17a17224 */ /* 0x000fe400078e0204 */
[-C--:B-1----:R-:W-:Y:S02]  /*1fe0*/  IMAD R6, R7, R166.reuse, RZ ;  /* 0x000000a607067224 */ /* 0x082fe400078e02ff */
[----:B------:R-:W-:Y:S02]  /*1ff0*/  IMAD.IADD R21, R163, 0x1, R161 ;  /* 0x00000001a3157824 */ /* 0x000fe400078e02a1 */
[----:B------:R-:W-:Y:S02]  /*2000*/  IMAD.MOV.U32 R20, RZ, RZ, R162 ;  /* 0x000000ffff147224 */ /* 0x000fe400078e00a2 */
[C---:B------:R-:W-:Y:S02]  /*2010*/  IMAD R165, R169.reuse, R167, R6 ;  /* 0x000000a7a9a57224 */ /* 0x040fe400078e0206 */
[----:B------:R-:W-:-:S04]  /*2020*/  IMAD.WIDE.U32 R4, R169, R166, R20 ;  /* 0x000000a6a9047225 */ /* 0x000fc800078e0014 */
[----:B------:R-:W-:Y:S01]  /*2030*/  IMAD.IADD R5, R5, 0x1, R165 ;  /* 0x0000000105057824 */ /* 0x000fe200078e02a5 */
[----:B--2---:R-:W-:-:S04]  /*2040*/  LEA R6, P0, R4, R12, 0x1 ;  /* 0x0000000c04067211 */ /* 0x004fc800078008ff */
[----:B------:R-:W-:-:S05]  /*2050*/  LEA.HI.X R7, R4, R13, R5, 0x1, P0 ;  /* 0x0000000d04077211 */ /* 0x000fca00000f0c05 */
[----:B------:R0:W2:Y:S01]  /*2060*/  @P1 LDG.E.LTC128B.U16 R15, desc[UR36][R6.64] ;  /* 0x00000024060f1981 */ /* 0x0000a2000c1e1520 */
[----:B------:R-:W-:Y:S01]  /*2070*/  LEA R4, P0, R160, UR4, 0x1 ;  /* 0x00000004a0047c11 */ /* 0x000fe2000f8008ff */
[----:B------:R-:W-:Y:S01]  /*2080*/  IMAD.WIDE.U32 R158, R169, R166, R8 ;  /* 0x000000a6a99e7225 */ /* 0x000fe200078e0008 */
[----:B------:R-:W-:Y:S03]  /*2090*/  BSSY B1, `(.L_x_36) ;  /* 0x0000012000017945 */ /* 0x000fe60003800000 */
[----:B------:R-:W-:Y:S02]  /*20a0*/  IMAD.IADD R159, R165, 0x1, R159 ;  /* 0x00000001a59f7824 */ /* 0x000fe400078e029f */
[----:B------:R-:W-:-:S04]  /*20b0*/  IMAD.WIDE.U32 R158, R23, R14, R158 ;  /* 0x0000000e179e7225 */ /* 0x000fc800078e009e */
[----:B0-----:R-:W-:Y:S01]  /*20c0*/  IMAD.IADD R7, R161, 0x1, R159 ;  /* 0x00000001a1077824 */ /* 0x001fe200078e029f */
[----:B------:R-:W-:Y:S02]  /*20d0*/  LEA R6, P4, R158, R12, 0x1 ;  /* 0x0000000c9e067211 */ /* 0x000fe400078808ff */
[----:B------:R-:W-:Y:S02]  /*20e0*/  SHF.L.U64.HI R159, R166, 0x3, R167 ;  /* 0x00000003a69f7819 */ /* 0x000fe400000102a7 */
[----:B------:R-:W-:Y:S01]  /*20f0*/  LEA.HI.X R7, R158, R13, R7, 0x1, P4 ;  /* 0x0000000d9e077211 */ /* 0x000fe200020f0c07 */
[----:B------:R-:W-:Y:S02]  /*2100*/  IMAD.SHL.U32 R158, R166, 0x8, RZ ;  /* 0x00000008a69e7824 */ /* 0x000fe400078e00ff */
[----:B--2---:R-:W-:-:S05]  /*2110*/  HADD2.F32 R5, -RZ, R15.H0_H0 ;  /* 0x2000000fff057230 */ /* 0x004fca0000004100 */
[----:B------:R-:W-:-:S04]  /*2120*/  FMUL R5, R5, R156 ;  /* 0x0000009c05057220 */ /* 0x000fc80000400000 */
[----:B------:R-:W-:Y:S01]  /*2130*/  FFMA R24, R24, R155, R5 ;  /* 0x0000009b18187223 */ /* 0x000fe20000000005 */
[----:B------:R-:W-:Y:S02]  /*2140*/  LEA.HI.X R5, R160, UR5, R153, 0x1, P0 ;  /* 0x00000005a0057c11 */ /* 0x000fe400080f0c99 */
[----:B------:R-:W-:Y:S02]  /*2150*/  ISETP.GT.AND P0, PT, R3, 0x1, PT ;  /* 0x000000010300780c */ /* 0x000fe40003f04270 */
[----:B------:R-:W-:Y:S02]  /*2160*/  F2FP.F16.F32.PACK_AB R24, RZ, R24 ;  /* 0x00000018ff18723e */ /* 0x000fe400000000ff */
[----:B------:R-:W-:-:S03]  /*2170*/  ISETP.GT.AND P3, PT, R0, RZ, P0 ;  /* 0x000000ff0000720c */ /* 0x000fc60000764270 */
[----:B------:R0:W-:Y:S10]  /*2180*/  @P1 STG.E.U16 desc[UR36][R4.64], R24 ;  /* 0x0000001804001986 */ /* 0x0001f4000c101524 */
[----:B------:R-:W-:Y:S05]  /*2190*/  @!P3 BRA `(.L_x_37) ;  /* 0x000000000004b947 */ /* 0x000fea0003800000 */
[----:B------:R1:W5:Y:S02]  /*21a0*/  LDG.E.LTC128B.U16 R15, desc[UR36][R6.64+0x2] ;  /* 0x00000224060f7981 */ /* 0x000364000c1e1520 */
.L_x_37:
[----:B------:R-:W-:Y:S05]  /*21b0*/  BSYNC B1 ;  /* 0x0000000000017941 */ /* 0x000fea0003800000 */
.L_x_36:
[----:B-----5:R-:W-:Y:S01]  /*21c0*/  HADD2.F32 R153, -RZ, R15.H0_H0 ;  /* 0x2000000fff997230 */ /* 0x020fe20000004100 */
[----:B------:R-:W-:Y:S01]  /*21d0*/  ISETP.GT.AND P2, PT, R0, 0x8, P2 ;  /* 0x000000080000780c */ /* 0x000fe20001744270 */
[----:B------:R-:W-:Y:S01]  /*21e0*/  IMAD.WIDE.U32 R158, R169, R166, R158 ;  /* 0x000000a6a99e7225 */ /* 0x000fe200078e009e */
[----:B0-----:R-:W-:-:S03]  /*21f0*/  PRMT R24, R15, 0x7610, R24 ;  /* 0x000076100f187816 */ /* 0x001fc60000000018 */
[----:B------:R-:W-:Y:S01]  /*2200*/  FMUL R20, R153, R156 ;  /* 0x0000009c99147220 */ /* 0x000fe20000400000 */
[----:B------:R-:W-:Y:S01]  /*2210*/  IMAD.IADD R165, R165, 0x1, R159 ;  /* 0x00000001a5a57824 */ /* 0x000fe200078e029f */
[----:B------:R-:W-:Y:S02]  /*2220*/  IADD3 R162, P1, R162, R158, RZ ;  /* 0x0000009ea2a27210 */ /* 0x000fe40007f3e0ff */
[----:B------:R-:W-:-:S03]  /*2230*/  FFMA R25, R25, R155, R20 ;  /* 0x0000009b19197223 */ /* 0x000fc60000000014 */
[----:B------:R-:W-:Y:S01]  /*2240*/  IMAD.X R21, R165, 0x1, R21, P1 ;  /* 0x00000001a5157824 */ /* 0x000fe200008e0615 */
[C---:B------:R-:W-:Y:S02]  /*2250*/  LEA R20, P1, R162.reuse, R12, 0x1 ;  /* 0x0000000ca2147211 */ /* 0x040fe400078208ff */
[----:B------:R-:W-:Y:S02]  /*2260*/  F2FP.F16.F32.PACK_AB R25, RZ, R25 ;  /* 0x00000019ff19723e */ /* 0x000fe400000000ff */
[----:B------:R-:W-:Y:S02]  /*2270*/  LEA.HI.X R21, R162, R13, R21, 0x1, P1 ;  /* 0x0000000da2157211 */ /* 0x000fe400008f0c15 */
[----:B------:R-:W-:-:S05]  /*2280*/  PRMT R153, R25, 0x7610, R153 ;  /* 0x0000761019997816 */ /* 0x000fca0000000099 */
[----:B------:R0:W-:Y:S04]  /*2290*/  @P3 STG.E.U16 desc[UR36][R4.64+0x2], R153 ;  /* 0x0000029904003986 */ /* 0x0001e8000c101524 */
[----:B------:R-:W2:Y:S01]  /*22a0*/  @P2 LDG.E.LTC128B.U16 R24, desc[UR36][R20.64] ;  /* 0x0000002414182981 */ /* 0x000ea2000c1e1520 */
[----:B------:R-:W-:Y:S01]  /*22b0*/  IADD3 R8, P1, R8, R158, RZ ;  /* 0x0000009e08087210 */ /* 0x000fe20007f3e0ff */
[----:B------:R-:W-:Y:S01]  /*22c0*/  BSSY B1, `(.L_x_38) ;  /* 0x0000011000017945 */ /* 0x000fe20003800000 */
[----:B------:R-:W-:Y:S02]  /*22d0*/  SHF.L.U64.HI R11, R10, 0x4, R11 ;  /* 0x000000040a0b7819 */ /* 0x000fe4000001020b */
[----:B------:R-:W-:Y:S01]  /*22e0*/  ISETP.GT.AND P0, PT, R0, 0x8, P0 ;  /* 0x000000080000780c */ /* 0x000fe20000704270 */
[----:B------:R-:W-:Y:S01]  /*22f0*/  IMAD.X R9, R9, 0x1, R165, P1 ;  /* 0x0000000109097824 */ /* 0x000fe200008e06a5 */
[----:B------:R-:W-:-:S05]  /*2300*/  LEA R10, P1, R10, R4, 0x4 ;  /* 0x000000040a0a7211 */ /* 0x000fca00078220ff */
[----:B------:R-:W-:Y:S02]  /*2310*/  IMAD.X R11, R11, 0x1, R5, P1 ;  /* 0x000000010b0b7824 */ /* 0x000fe400008e0605 */
[----:B--2---:R-:W-:-:S05]  /*2320*/  HADD2.F32 R15, -RZ, R24.H0_H0 ;  /* 0x20000018ff0f7230 */ /* 0x004fca0000004100 */
[----:B------:R-:W-:Y:S01]  /*2330*/  FMUL R25, R15, R156 ;  /* 0x0000009c0f197220 */ /* 0x000fe20000400000 */
[----:B------:R-:W-:-:S04]  /*2340*/  IMAD.WIDE.U32 R14, R23, R14, R8 ;  /* 0x0000000e170e7225 */ /* 0x000fc800078e0008 */
[----:B------:R-:W-:Y:S01]  /*2350*/  FFMA R25, R26, R155, R25 ;  /* 0x0000009b1a197223 */ /* 0x000fe20000000019 */
[----:B------:R-:W-:Y:S01]  /*2360*/  IMAD.IADD R9, R161, 0x1, R15 ;  /* 0x00000001a1097824 */ /* 0x000fe200078e020f */
[----:B------:R-:W-:-:S03]  /*2370*/  LEA R8, P3, R14, R12, 0x1 ;  /* 0x0000000c0e087211 */ /* 0x000fc600078608ff */
[----:B------:R-:W-:Y:S02]  /*2380*/  F2FP.F16.F32.PACK_AB R25, RZ, R25 ;  /* 0x00000019ff19723e */ /* 0x000fe400000000ff */
[----:B------:R-:W-:-:S03]  /*2390*/  LEA.HI.X R9, R14, R13, R9, 0x1, P3 ;  /* 0x0000000d0e097211 */ /* 0x000fc600018f0c09 */
[----:B------:R0:W-:Y:S01]  /*23a0*/  @P2 STG.E.U16 desc[UR36][R10.64], R25 ;  /* 0x000000190a002986 */ /* 0x0001e2000c101524 */
[----:B------:R-:W-:Y:S05]  /*23b0*/  @!P0 BRA `(.L_x_39) ;  /* 0x0000000000048947 */ /* 0x000fea0003800000 */
[----:B------:R2:W5:Y:S02]  /*23c0*/  LDG.E.LTC128B.U16 R24, desc[UR36][R8.64+0x2] ;  /* 0x0000022408187981 */ /* 0x000564000c1e1520 */
.L_x_39:
[----:B------:R-:W-:Y:S05]  /*23d0*/  BSYNC B1 ;  /* 0x0000000000017941 */ /* 0x000fea0003800000 */
.L_x_38:
[----:B-----5:R-:W-:Y:S01]  /*23e0*/  HADD2.F32 R13, -RZ, R24.H0_H0 ;  /* 0x20000018ff0d7230 */ /* 0x020fe20000004100 */
[----:B------:R-:W-:Y:S01]  /*23f0*/  ISETP.GT.AND P1, PT, R3, 0x8, PT ;  /* 0x000000080300780c */ /* 0x000fe20003f24270 */
[----:B------:R-:W-:Y:S03]  /*2400*/  BSSY B1, `(.L_x_40) ;  /* 0x0000008000017945 */ /* 0x000fe60003800000 */
[----:B------:R-:W-:Y:S01]  /*2410*/  FMUL R12, R13, R156 ;  /* 0x0000009c0d0c7220 */ /* 0x000fe20000400000 */
[----:B------:R-:W-:-:S03]  /*2420*/  ISETP.GT.AND P2, PT, R0, RZ, P1 ;  /* 0x000000ff0000720c */ /* 0x000fc60000f44270 */
[----:B------:R-:W-:-:S05]  /*2430*/  FFMA R12, R27, R155, R12 ;  /* 0x0000009b1b0c7223 */ /* 0x000fca000000000c */
[----:B------:R-:W-:-:S05]  /*2440*/  F2FP.F16.F32.PACK_AB R12, RZ, R12 ;  /* 0x0000000cff0c723e */ /* 0x000fca00000000ff */
[----:B------:R3:W-:Y:S01]  /*2450*/  @P0 STG.E.U16 desc[UR36][R10.64+0x2], R12 ;  /* 0x0000020c0a000986 */ /* 0x0007e2000c101524 */
[----:B------:R-:W-:Y:S05]  /*2460*/  @!P2 BRA `(.L_x_41) ;  /* 0x000000000004a947 */ /* 0x000fea0003800000 */
[----:B------:R4:W5:Y:S02]  /*2470*/  LDG.E.LTC128B.U16 R24, desc[UR36][R6.64+0x10] ;  /* 0x0000102406187981 */ /* 0x000964000c1e1520 */
.L_x_41:
[----:B------:R-:W-:Y:S05]  /*2480*/  BSYNC B1 ;  /* 0x0000000000017941 */ /* 0x000fea0003800000 */
.L_x_40:
        /* <DEDUP_REMOVED lines=10> */
.L_x_43:
[----:B------:R-:W-:Y:S05]  /*2530*/  BSYNC B1 ;  /* 0x0000000000017941 */ /* 0x000fea0003800000 */
.L_x_42:
[----:B0----5:R-:W-:Y:S01]  /*2540*/  HADD2.F32 R13, -RZ, R24.H0_H0 ;  /* 0x20000018ff0d7230 */ /* 0x021fe20000004100 */
[----:B------:R-:W-:Y:S01]  /*2550*/  ISETP.GT.AND P1, PT, R0, 0x8, P1 ;  /* 0x000000080000780c */ /* 0x000fe20000f24270 */
[----:B------:R-:W-:Y:S03]  /*2560*/  BSSY B1, `(.L_x_44) ;  /* 0x0000007000017945 */ /* 0x000fe60003800000 */
[----:B---3--:R-:W-:-:S04]  /*2570*/  FMUL R12, R13, R156 ;  /* 0x0000009c0d0c7220 */ /* 0x008fc80000400000 */
[----:B------:R-:W-:-:S05]  /*2580*/  FFMA R12, R29, R155, R12 ;  /* 0x0000009b1d0c7223 */ /* 0x000fca000000000c */
[----:B------:R-:W-:-:S05]  /*2590*/  F2FP.F16.F32.PACK_AB R12, RZ, R12 ;  /* 0x0000000cff0c723e */ /* 0x000fca00000000ff */
[----:B------:R0:W-:Y:S01]  /*25a0*/  @P3 STG.E.U16 desc[UR36][R4.64+0x12], R12 ;  /* 0x0000120c04003986 */ /* 0x0001e2000c101524 */
[----:B------:R-:W-:Y:S05]  /*25b0*/  @!P1 BRA `(.L_x_45) ;  /* 0x0000000000049947 */ /* 0x000fea0003800000 */
[----:B------:R3:W5:Y:S02]  /*25c0*/  LDG.E.LTC128B.U16 R24, desc[UR36][R8.64+0x10] ;  /* 0x0000102408187981 */ /* 0x000764000c1e1520 */
.L_x_45:
[----:B------:R-:W-:Y:S05]  /*25d0*/  BSYNC B1 ;  /* 0x0000000000017941 */ /* 0x000fea0003800000 */
.L_x_44:
[----:B-----5:R-:W-:Y:S01]  /*25e0*/  HADD2.F32 R13, -RZ, R24.H0_H0 ;  /* 0x20000018ff0d7230 */ /* 0x020fe20000004100 */
[----:B------:R-:W-:Y:S01]  /*25f0*/  ISETP.GT.AND P0, PT, R0, 0x8, P0 ;  /* 0x000000080000780c */ /* 0x000fe20000704270 */
[----:B------:R-:W-:Y:S03]  /*2600*/  BSSY B1, `(.L_x_46) ;  /* 0x0000007000017945 */ /* 0x000fe60003800000 */
[----:B------:R-:W-:-:S04]  /*2610*/  FMUL R13, R13, R156 ;  /* 0x0000009c0d0d7220 */ /* 0x000fc80000400000 */
[----:B------:R-:W-:-:S05]  /*2620*/  FFMA R13, R30, R155, R13 ;  /* 0x0000009b1e0d7223 */ /* 0x000fca000000000d */
[----:B------:R-:W-:-:S05]  /*2630*/  F2FP.F16.F32.PACK_AB R13, RZ, R13 ;  /* 0x0000000dff0d723e */ /* 0x000fca00000000ff */
[----:B------:R0:W-:Y:S01]  /*2640*/  @P1 STG.E.U16 desc[UR36][R10.64+0x10], R13 ;  /* 0x0000100d0a001986 */ /* 0x0001e2000c101524 */
[----:B------:R-:W-:Y:S05]  /*2650*/  @!P0 BRA `(.L_x_47) ;  /* 0x0000000000048947 */ /* 0x000fea0003800000 */
[----:B------:R0:W5:Y:S02]  /*2660*/  LDG.E.LTC128B.U16 R24, desc[UR36][R8.64+0x12] ;  /* 0x0000122408187981 */ /* 0x000164000c1e1520 */
.L_x_47:
[----:B------:R-:W-:Y:S05]  /*2670*/  BSYNC B1 ;  /* 0x0000000000017941 */ /* 0x000fea0003800000 */
.L_x_46:
[----:B0----5:R-:W-:Y:S01]  /*2680*/  HADD2.F32 R13, -RZ, R24.H0_H0 ;  /* 0x20000018ff0d7230 */ /* 0x021fe20000004100 */
        /* <DEDUP_REMOVED lines=9> */
.L_x_49:
[----:B------:R-:W-:Y:S05]  /*2720*/  BSYNC B1 ;  /* 0x0000000000017941 */ /* 0x000fea0003800000 */
.L_x_48:
        /* <DEDUP_REMOVED lines=10> */
.L_x_51:
[----:B------:R-:W-:Y:S05]  /*27d0*/  BSYNC B1 ;  /* 0x0000000000017941 */ /* 0x000fea0003800000 */
.L_x_50:
[----:B0----5:R-:W-:Y:S01]  /*27e0*/  HADD2.F32 R13, -RZ, R24.H0_H0 ;  /* 0x20000018ff0d7230 */ /* 0x021fe20000004100 */
        /* <DEDUP_REMOVED lines=8> */
.L_x_53:
[----:B------:R-:W-:Y:S05]  /*2870*/  BSYNC B1 ;  /* 0x0000000000017941 */ /* 0x000fea0003800000 */
.L_x_52:
        /* <DEDUP_REMOVED lines=9> */
.L_x_55:
[----:B------:R-:W-:Y:S05]  /*2910*/  BSYNC B1 ;  /* 0x0000000000017941 */ /* 0x000fea0003800000 */
.L_x_54:
        /* <DEDUP_REMOVED lines=10> */
.L_x_57:
[----:B------:R-:W-:Y:S05]  /*29c0*/  BSYNC B1 ;  /* 0x0000000000017941 */ /* 0x000fea0003800000 */
.L_x_56:
        /* <DEDUP_REMOVED lines=10> */
.L_x_59:
[----:B------:R-:W-:Y:S05]  /*2a70*/  BSYNC B1 ;  /* 0x0000000000017941 */ /* 0x000fea0003800000 */
.L_x_58:
        /* <DEDUP_REMOVED lines=9> */
.L_x_61:
[----:B------:R-:W-:Y:S05]  /*2b10*/  BSYNC B1 ;  /* 0x0000000000017941 */ /* 0x000fea0003800000 */
.L_x_60:
        /* <DEDUP_REMOVED lines=9> */
.L_x_63:
[----:B------:R-:W-:Y:S05]  /*2bb0*/  BSYNC B1 ;  /* 0x0000000000017941 */ /* 0x000fea0003800000 */
.L_x_62:
        /* <DEDUP_REMOVED lines=10> */
.L_x_65:
[----:B------:R-:W-:Y:S05]  /*2c60*/  BSYNC B1 ;  /* 0x0000000000017941 */ /* 0x000fea0003800000 */
.L_x_64:
        /* <DEDUP_REMOVED lines=10> */
.L_x_67:
[----:B------:R-:W-:Y:S05]  /*2d10*/  BSYNC B1 ;  /* 0x0000000000017941 */ /* 0x000fea0003800000 */
.L_x_66:
        /* <DEDUP_REMOVED lines=9> */
.L_x_69:
[----:B------:R-:W-:Y:S05]  /*2db0*/  BSYNC B1 ;  /* 0x0000000000017941 */ /* 0x000fea0003800000 */
.L_x_68:
        /* <DEDUP_REMOVED lines=9> */
.L_x_71:
[----:B------:R-:W-:Y:S05]  /*2e50*/  BSYNC B1 ;  /* 0x0000000000017941 */ /* 0x000fea0003800000 */
.L_x_70:
        /* <DEDUP_REMOVED lines=10> */
.L_x_73:
[----:B------:R-:W-:Y:S05]  /*2f00*/  BSYNC B1 ;  /* 0x0000000000017941 */ /* 0x000fea0003800000 */
.L_x_72:
        /* <DEDUP_REMOVED lines=10> */
.L_x_75:
[----:B------:R-:W-:Y:S05]  /*2fb0*/  BSYNC B1 ;  /* 0x0000000000017941 */ /* 0x000fea0003800000 */
.L_x_74:
        /* <DEDUP_REMOVED lines=9> */
.L_x_77:
[----:B------:R-:W-:Y:S05]  /*3050*/  BSYNC B1 ;  /* 0x0000000000017941 */ /* 0x000fea0003800000 */
.L_x_76:
        /* <DEDUP_REMOVED lines=9> */
.L_x_79:
[----:B------:R-:W-:Y:S05]  /*30f0*/  BSYNC B1 ;  /* 0x0000000000017941 */ /* 0x000fea0003800000 */
.L_x_78:
        /* <DEDUP_REMOVED lines=10> */
.L_x_81:
[----:B------:R-:W-:Y:S05]  /*31a0*/  BSYNC B1 ;  /* 0x0000000000017941 */ /* 0x000fea0003800000 */
.L_x_80:
        /* <DEDUP_REMOVED lines=10> */
.L_x_83:
[----:B------:R-:W-:Y:S05]  /*3250*/  BSYNC B1 ;  /* 0x0000000000017941 */ /* 0x000fea0003800000 */
.L_x_82:
        /* <DEDUP_REMOVED lines=9> */
.L_x_85:
[----:B------:R-:W-:Y:S05]  /*32f0*/  BSYNC B1 ;  /* 0x0000000000017941 */ /* 0x000fea0003800000 */
.L_x_84:
        /* <DEDUP_REMOVED lines=9> */
.L_x_87:
[----:B------:R-:W-:Y:S05]  /*3390*/  BSYNC B1 ;  /* 0x0000000000017941 */ /* 0x000fea0003800000 */
.L_x_86:
        /* <DEDUP_REMOVED lines=10> */
.L_x_89:
[----:B------:R-:W-:Y:S05]  /*3440*/  BSYNC B1 ;  /* 0x0000000000017941 */ /* 0x000fea0003800000 */
.L_x_88:
        /* <DEDUP_REMOVED lines=10> */
.L_x_91:
[----:B------:R-:W-:Y:S05]  /*34f0*/  BSYNC B1 ;  /* 0x0000000000017941 */ /* 0x000fea0003800000 */
.L_x_90:
        /* <DEDUP_REMOVED lines=9> */
.L_x_93:
[----:B------:R-:W-:Y:S05]  /*3590*/  BSYNC B1 ;  /* 0x0000000000017941 */ /* 0x000fea0003800000 */
.L_x_92:
        /* <DEDUP_REMOVED lines=9> */
.L_x_95:
[----:B------:R-:W-:Y:S05]  /*3630*/  BSYNC B1 ;  /* 0x0000000000017941 */ /* 0x000fea0003800000 */
.L_x_94:
        /* <DEDUP_REMOVED lines=10> */
.L_x_97:
[----:B------:R-:W-:Y:S05]  /*36e0*/  BSYNC B1 ;  /* 0x0000000000017941 */ /* 0x000fea0003800000 */
.L_x_96:
        /* <DEDUP_REMOVED lines=10> */
.L_x_99:
[----:B------:R-:W-:Y:S05]  /*3790*/  BSYNC B1 ;  /* 0x0000000000017941 */ /* 0x000fea0003800000 */
.L_x_98:
        /* <DEDUP_REMOVED lines=9> */
.L_x_101:
[----:B------:R-:W-:Y:S05]  /*3830*/  BSYNC B1 ;  /* 0x0000000000017941 */ /* 0x000fea0003800000 */
.L_x_100:
        /* <DEDUP_REMOVED lines=9> */
.L_x_103:
[----:B------:R-:W-:Y:S05]  /*38d0*/  BSYNC B1 ;  /* 0x0000000000017941 */ /* 0x000fea0003800000 */
.L_x_102:
        /* <DEDUP_REMOVED lines=10> */
.L_x_105:
[----:B------:R-:W-:Y:S05]  /*3980*/  BSYNC B1 ;  /* 0x0000000000017941 */ /* 0x000fea0003800000 */
.L_x_104:
        /* <DEDUP_REMOVED lines=10> */
.L_x_107:
[----:B------:R-:W-:Y:S05]  /*3a30*/  BSYNC B1 ;  /* 0x0000000000017941 */ /* 0x000fea0003800000 */
.L_x_106:
        /* <DEDUP_REMOVED lines=9> */
.L_x_109:
[----:B------:R-:W-:Y:S05]  /*3ad0*/  BSYNC B1 ;  /* 0x0000000000017941 */ /* 0x000fea0003800000 */
.L_x_108:
        /* <DEDUP_REMOVED lines=9> */
.L_x_111:
[----:B------:R-:W-:Y:S05]  /*3b70*/  BSYNC B1 ;  /* 0x0000000000017941 */ /* 0x000fea0003800000 */
.L_x_110:
        /* <DEDUP_REMOVED lines=10> */
.L_x_113:
[----:B------:R-:W-:Y:S05]  /*3c20*/  BSYNC B1 ;  /* 0x0000000000017941 */ /* 0x000fea0003800000 */
.L_x_112:
        /* <DEDUP_REMOVED lines=10> */
.L_x_115:
[----:B------:R-:W-:Y:S05]  /*3cd0*/  BSYNC B1 ;  /* 0x0000000000017941 */ /* 0x000fea0003800000 */
.L_x_114:
        /* <DEDUP_REMOVED lines=9> */
.L_x_117:
[----:B------:R-:W-:Y:S05]  /*3d70*/  BSYNC B1 ;  /* 0x0000000000017941 */ /* 0x000fea0003800000 */
.L_x_116:
        /* <DEDUP_REMOVED lines=9> */
.L_x_119:
[----:B------:R-:W-:Y:S05]  /*3e10*/  BSYNC B1 ;  /* 0x0000000000017941 */ /* 0x000fea0003800000 */
.L_x_118:
        /* <DEDUP_REMOVED lines=10> */
.L_x_121:
[----:B------:R-:W-:Y:S05]  /*3ec0*/  BSYNC B1 ;  /* 0x0000000000017941 */ /* 0x000fea0003800000 */
.L_x_120:
        /* <DEDUP_REMOVED lines=10> */
.L_x_123:
[----:B------:R-:W-:Y:S05]  /*3f70*/  BSYNC B1 ;  /* 0x0000000000017941 */ /* 0x000fea0003800000 */
.L_x_122:
        /* <DEDUP_REMOVED lines=9> */
.L_x_125:
[----:B------:R-:W-:Y:S05]  /*4010*/  BSYNC B1 ;  /* 0x0000000000017941 */ /* 0x000fea0003800000 */
.L_x_124:
        /* <DEDUP_REMOVED lines=9> */
.L_x_127:
[----:B------:R-:W-:Y:S05]  /*40b0*/  BSYNC B1 ;  /* 0x0000000000017941 */ /* 0x000fea0003800000 */
.L_x_126:
        /* <DEDUP_REMOVED lines=10> */
.L_x_129:
[----:B------:R-:W-:Y:S05]  /*4160*/  BSYNC B1 ;  /* 0x0000000000017941 */ /* 0x000fea0003800000 */
.L_x_128:
        /* <DEDUP_REMOVED lines=10> */
.L_x_131:
[----:B------:R-:W-:Y:S05]  /*4210*/  BSYNC B1 ;  /* 0x0000000000017941 */ /* 0x000fea0003800000 */
.L_x_130:
        /* <DEDUP_REMOVED lines=9> */
.L_x_133:
[----:B------:R-:W-:Y:S05]  /*42b0*/  BSYNC B1 ;  /* 0x0000000000017941 */ /* 0x000fea0003800000 */
.L_x_132:
        /* <DEDUP_REMOVED lines=9> */
.L_x_135:
[----:B------:R-:W-:Y:S05]  /*4350*/  BSYNC B1 ;  /* 0x0000000000017941 */ /* 0x000fea0003800000 */
.L_x_134:
        /* <DEDUP_REMOVED lines=10> */
.L_x_137:
[----:B------:R-:W-:Y:S05]  /*4400*/  BSYNC B1 ;  /* 0x0000000000017941 */ /* 0x000fea0003800000 */
.L_x_136:
        /* <DEDUP_REMOVED lines=10> */
.L_x_139:
[----:B------:R-:W-:Y:S05]  /*44b0*/  BSYNC B1 ;  /* 0x0000000000017941 */ /* 0x000fea0003800000 */
.L_x_138:
        /* <DEDUP_REMOVED lines=9> */
.L_x_141:
[----:B------:R-:W-:Y:S05]  /*4550*/  BSYNC B1 ;  /* 0x0000000000017941 */ /* 0x000fea0003800000 */
.L_x_140:
        /* <DEDUP_REMOVED lines=9> */
.L_x_143:
[----:B------:R-:W-:Y:S05]  /*45f0*/  BSYNC B1 ;  /* 0x0000000000017941 */ /* 0x000fea0003800000 */
.L_x_142:
        /* <DEDUP_REMOVED lines=10> */
.L_x_145:
[----:B------:R-:W-:Y:S05]  /*46a0*/  BSYNC B1 ;  /* 0x0000000000017941 */ /* 0x000fea0003800000 */
.L_x_144:
        /* <DEDUP_REMOVED lines=10> */
.L_x_147:
[----:B------:R-:W-:Y:S05]  /*4750*/  BSYNC B1 ;  /* 0x0000000000017941 */ /* 0x000fea0003800000 */
.L_x_146:
        /* <DEDUP_REMOVED lines=9> */
.L_x_149:
[----:B------:R-:W-:Y:S05]  /*47f0*/  BSYNC B1 ;  /* 0x0000000000017941 */ /* 0x000fea0003800000 */
.L_x_148:
        /* <DEDUP_REMOVED lines=9> */
.L_x_151:
[----:B------:R-:W-:Y:S05]  /*4890*/  BSYNC B1 ;  /* 0x0000000000017941 */ /* 0x000fea0003800000 */
.L_x_150:
        /* <DEDUP_REMOVED lines=10> */
.L_x_153:
[----:B------:R-:W-:Y:S05]  /*4940*/  BSYNC B1 ;  /* 0x0000000000017941 */ /* 0x000fea0003800000 */
.L_x_152:
        /* <DEDUP_REMOVED lines=10> */
.L_x_155:
[----:B------:R-:W-:Y:S05]  /*49f0*/  BSYNC B1 ;  /* 0x0000000000017941 */ /* 0x000fea0003800000 */
.L_x_154:
        /* <DEDUP_REMOVED lines=9> */
.L_x_157:
[----:B------:R-:W-:Y:S05]  /*4a90*/  BSYNC B1 ;  /* 0x0000000000017941 */ /* 0x000fea0003800000 */
.L_x_156:
        /* <DEDUP_REMOVED lines=9> */
.L_x_159:
[----:B------:R-:W-:Y:S05]  /*4b30*/  BSYNC B1 ;  /* 0x0000000000017941 */ /* 0x000fea0003800000 */
.L_x_158:
        /* <DEDUP_REMOVED lines=10> */
.L_x_161:
[----:B------:R-:W-:Y:S05]  /*4be0*/  BSYNC B1 ;  /* 0x0000000000017941 */ /* 0x000fea0003800000 */
.L_x_160:
        /* <DEDUP_REMOVED lines=10> */
.L_x_163:
[----:B------:R-:W-:Y:S05]  /*4c90*/  BSYNC B1 ;  /* 0x0000000000017941 */ /* 0x000fea0003800000 */
.L_x_162:
        /* <DEDUP_REMOVED lines=9> */
.L_x_165:
[----:B------:R-:W-:Y:S05]  /*4d30*/  BSYNC B1 ;  /* 0x0000000000017941 */ /* 0x000fea0003800000 */
.L_x_164:
        /* <DEDUP_REMOVED lines=9> */
.L_x_167:
[----:B------:R-:W-:Y:S05]  /*4dd0*/  BSYNC B1 ;  /* 0x0000000000017941 */ /* 0x000fea0003800000 */
.L_x_166:
        /* <DEDUP_REMOVED lines=10> */
.L_x_169:
[----:B------:R-:W-:Y:S05]  /*4e80*/  BSYNC B1 ;  /* 0x0000000000017941 */ /* 0x000fea0003800000 */
.L_x_168:
        /* <DEDUP_REMOVED lines=10> */
.L_x_171:
[----:B------:R-:W-:Y:S05]  /*4f30*/  BSYNC B1 ;  /* 0x0000000000017941 */ /* 0x000fea0003800000 */
.L_x_170:
        /* <DEDUP_REMOVED lines=9> */
.L_x_173:
[----:B------:R-:W-:Y:S05]  /*4fd0*/  BSYNC B1 ;  /* 0x0000000000017941 */ /* 0x000fea0003800000 */
.L_x_172:
        /* <DEDUP_REMOVED lines=9> */
.L_x_175:
[----:B------:R-:W-:Y:S05]  /*5070*/  BSYNC B1 ;  /* 0x0000000000017941 */ /* 0x000fea0003800000 */
.L_x_174:
        /* <DEDUP_REMOVED lines=10> */
.L_x_177:
[----:B------:R-:W-:Y:S05]  /*5120*/  BSYNC B1 ;  /* 0x0000000000017941 */ /* 0x000fea0003800000 */
.L_x_176:
        /* <DEDUP_REMOVED lines=10> */
.L_x_179:
[----:B------:R-:W-:Y:S05]  /*51d0*/  BSYNC B1 ;  /* 0x0000000000017941 */ /* 0x000fea0003800000 */
.L_x_178:
        /* <DEDUP_REMOVED lines=9> */
.L_x_181:
[----:B------:R-:W-:Y:S05]  /*5270*/  BSYNC B1 ;  /* 0x0000000000017941 */ /* 0x000fea0003800000 */
.L_x_180:
        /* <DEDUP_REMOVED lines=9> */
.L_x_183:
[----:B------:R-:W-:Y:S05]  /*5310*/  BSYNC B1 ;  /* 0x0000000000017941 */ /* 0x000fea0003800000 */
.L_x_182:
        /* <DEDUP_REMOVED lines=10> */
.L_x_185:
[----:B------:R-:W-:Y:S05]  /*53c0*/  BSYNC B1 ;  /* 0x0000000000017941 */ /* 0x000fea0003800000 */
.L_x_184:
        /* <DEDUP_REMOVED lines=10> */
.L_x_187:
[----:B------:R-:W-:Y:S05]  /*5470*/  BSYNC B1 ;  /* 0x0000000000017941 */ /* 0x000fea0003800000 */
.L_x_186:
        /* <DEDUP_REMOVED lines=9> */
.L_x_189:
[----:B------:R-:W-:Y:S05]  /*5510*/  BSYNC B1 ;  /* 0x0000000000017941 */ /* 0x000fea0003800000 */
.L_x_188:
        /* <DEDUP_REMOVED lines=9> */
.L_x_191:
[----:B------:R-:W-:Y:S05]  /*55b0*/  BSYNC B1 ;  /* 0x0000000000017941 */ /* 0x000fea0003800000 */
.L_x_190:
        /* <DEDUP_REMOVED lines=10> */
.L_x_193:
[----:B------:R-:W-:Y:S05]  /*5660*/  BSYNC B1 ;  /* 0x0000000000017941 */ /* 0x000fea0003800000 */
.L_x_192:
        /* <DEDUP_REMOVED lines=10> */
.L_x_195:
[----:B------:R-:W-:Y:S05]  /*5710*/  BSYNC B1 ;  /* 0x0000000000017941 */ /* 0x000fea0003800000 */
.L_x_194:
        /* <DEDUP_REMOVED lines=9> */
.L_x_197:
[----:B------:R-:W-:Y:S05]  /*57b0*/  BSYNC B1 ;  /* 0x0000000000017941 */ /* 0x000fea0003800000 */
.L_x_196:
        /* <DEDUP_REMOVED lines=9> */
.L_x_199:
[----:B------:R-:W-:Y:S05]  /*5850*/  BSYNC B1 ;  /* 0x0000000000017941 */ /* 0x000fea0003800000 */
.L_x_198:
        /* <DEDUP_REMOVED lines=10> */
.L_x_201:
[----:B------:R-:W-:Y:S05]  /*5900*/  BSYNC B1 ;  /* 0x0000000000017941 */ /* 0x000fea0003800000 */
.L_x_200:
        /* <DEDUP_REMOVED lines=10> */
.L_x_203:
[----:B------:R-:W-:Y:S05]  /*59b0*/  BSYNC B1 ;  /* 0x0000000000017941 */ /* 0x000fea0003800000 */
.L_x_202:
        /* <DEDUP_REMOVED lines=9> */
.L_x_205:
[----:B------:R-:W-:Y:S05]  /*5a50*/  BSYNC B1 ;  /* 0x0000000000017941 */ /* 0x000fea0003800000 */
.L_x_204:
        /* <DEDUP_REMOVED lines=9> */
.L_x_207:
[----:B------:R-:W-:Y:S05]  /*5af0*/  BSYNC B1 ;  /* 0x0000000000017941 */ /* 0x000fea0003800000 */
.L_x_206:
        /* <DEDUP_REMOVED lines=10> */
.L_x_209:
[----:B------:R-:W-:Y:S05]  /*5ba0*/  BSYNC B1 ;  /* 0x0000000000017941 */ /* 0x000fea0003800000 */
.L_x_208:
        /* <DEDUP_REMOVED lines=10> */
.L_x_211:
[----:B------:R-:W-:Y:S05]  /*5c50*/  BSYNC B1 ;  /* 0x0000000000017941 */ /* 0x000fea0003800000 */
.L_x_210:
        /* <DEDUP_REMOVED lines=9> */
.L_x_213:
[----:B------:R-:W-:Y:S05]  /*5cf0*/  BSYNC B1 ;  /* 0x0000000000017941 */ /* 0x000fea0003800000 */
.L_x_212:
        /* <DEDUP_REMOVED lines=9> */
.L_x_215:
[----:B------:R-:W-:Y:S05]  /*5d90*/  BSYNC B1 ;  /* 0x0000000000017941 */ /* 0x000fea0003800000 */
.L_x_214:
        /* <DEDUP_REMOVED lines=10> */
.L_x_217:
[----:B------:R-:W-:Y:S05]  /*5e40*/  BSYNC B1 ;  /* 0x0000000000017941 */ /* 0x000fea0003800000 */
.L_x_216:
        /* <DEDUP_REMOVED lines=10> */
.L_x_219:
[----:B------:R-:W-:Y:S05]  /*5ef0*/  BSYNC B1 ;  /* 0x0000000000017941 */ /* 0x000fea0003800000 */
.L_x_218:
        /* <DEDUP_REMOVED lines=9> */
.L_x_221:
[----:B------:R-:W-:Y:S05]  /*5f90*/  BSYNC B1 ;  /* 0x0000000000017941 */ /* 0x000fea0003800000 */
.L_x_220:
        /* <DEDUP_REMOVED lines=9> */
.L_x_223:
[----:B------:R-:W-:Y:S05]  /*6030*/  BSYNC B1 ;  /* 0x0000000000017941 */ /* 0x000fea0003800000 */
.L_x_222:
        /* <DEDUP_REMOVED lines=10> */
.L_x_225:
[----:B------:R-:W-:Y:S05]  /*60e0*/  BSYNC B1 ;  /* 0x0000000000017941 */ /* 0x000fea0003800000 */
.L_x_224:
        /* <DEDUP_REMOVED lines=10> */
.L_x_227:
[----:B------:R-:W-:Y:S05]  /*6190*/  BSYNC B1 ;  /* 0x0000000000017941 */ /* 0x000fea0003800000 */
.L_x_226:
        /* <DEDUP_REMOVED lines=9> */
.L_x_229:
[----:B------:R-:W-:Y:S05]  /*6230*/  BSYNC B1 ;  /* 0x0000000000017941 */ /* 0x000fea0003800000 */
.L_x_228:
        /* <DEDUP_REMOVED lines=9> */
.L_x_231:
[----:B------:R-:W-:Y:S05]  /*62d0*/  BSYNC B1 ;  /* 0x0000000000017941 */ /* 0x000fea0003800000 */
.L_x_230:
        /* <DEDUP_REMOVED lines=10> */
.L_x_233:
[----:B------:R-:W-:Y:S05]  /*6380*/  BSYNC B1 ;  /* 0x0000000000017941 */ /* 0x000fea0003800000 */
.L_x_232:
        /* <DEDUP_REMOVED lines=10> */
.L_x_235:
[----:B------:R-:W-:Y:S05]  /*6430*/  BSYNC B1 ;  /* 0x0000000000017941 */ /* 0x000fea0003800000 */
.L_x_234:
        /* <DEDUP_REMOVED lines=9> */
.L_x_237:
[----:B------:R-:W-:Y:S05]  /*64d0*/  BSYNC B1 ;  /* 0x0000000000017941 */ /* 0x000fea0003800000 */
.L_x_236:
        /* <DEDUP_REMOVED lines=9> */
.L_x_239:
[----:B------:R-:W-:Y:S05]  /*6570*/  BSYNC B1 ;  /* 0x0000000000017941 */ /* 0x000fea0003800000 */
.L_x_238:
        /* <DEDUP_REMOVED lines=10> */
.L_x_241:
[----:B------:R-:W-:Y:S05]  /*6620*/  BSYNC B1 ;  /* 0x0000000000017941 */ /* 0x000fea0003800000 */
.L_x_240:
        /* <DEDUP_REMOVED lines=10> */
.L_x_243:
[----:B------:R-:W-:Y:S05]  /*66d0*/  BSYNC B1 ;  /* 0x0000000000017941 */ /* 0x000fea0003800000 */
.L_x_242:
        /* <DEDUP_REMOVED lines=9> */
.L_x_245:
[----:B------:R-:W-:Y:S05]  /*6770*/  BSYNC B1 ;  /* 0x0000000000017941 */ /* 0x000fea0003800000 */
.L_x_244:
        /* <DEDUP_REMOVED lines=9> */
.L_x_247:
[----:B------:R-:W-:Y:S05]  /*6810*/  BSYNC B1 ;  /* 0x0000000000017941 */ /* 0x000fea0003800000 */
.L_x_246:
        /* <DEDUP_REMOVED lines=10> */
.L_x_249:
[----:B------:R-:W-:Y:S05]  /*68c0*/  BSYNC B1 ;  /* 0x0000000000017941 */ /* 0x000fea0003800000 */
.L_x_248:
        /* <DEDUP_REMOVED lines=10> */
.L_x_251:
[----:B------:R-:W-:Y:S05]  /*6970*/  BSYNC B1 ;  /* 0x0000000000017941 */ /* 0x000fea0003800000 */
.L_x_250:
        /* <DEDUP_REMOVED lines=9> */
.L_x_253:
[----:B------:R-:W-:Y:S05]  /*6a10*/  BSYNC B1 ;  /* 0x0000000000017941 */ /* 0x000fea0003800000 */
.L_x_252:
        /* <DEDUP_REMOVED lines=9> */
.L_x_255:
[----:B------:R-:W-:Y:S05]  /*6ab0*/  BSYNC B1 ;  /* 0x0000000000017941 */ /* 0x000fea0003800000 */
.L_x_254:
        /* <DEDUP_REMOVED lines=10> */
.L_x_257:
[----:B------:R-:W-:Y:S05]  /*6b60*/  BSYNC B1 ;  /* 0x0000000000017941 */ /* 0x000fea0003800000 */
.L_x_256:
        /* <DEDUP_REMOVED lines=10> */
.L_x_259:
[----:B------:R-:W-:Y:S05]  /*6c10*/  BSYNC B1 ;  /* 0x0000000000017941 */ /* 0x000fea0003800000 */
.L_x_258:
        /* <DEDUP_REMOVED lines=9> */
.L_x_261:
[----:B------:R-:W-:Y:S05]  /*6cb0*/  BSYNC B1 ;  /* 0x0000000000017941 */ /* 0x000fea0003800000 */
.L_x_260:
        /* <DEDUP_REMOVED lines=9> */
.L_x_263:
[----:B------:R-:W-:Y:S05]  /*6d50*/  BSYNC B1 ;  /* 0x0000000000017941 */ /* 0x000fea0003800000 */
.L_x_262:
        /* <DEDUP_REMOVED lines=10> */
.L_x_265:
[----:B------:R-:W-:Y:S05]  /*6e00*/  BSYNC B1 ;  /* 0x0000000000017941 */ /* 0x000fea0003800000 */
.L_x_264:
        /* <DEDUP_REMOVED lines=10> */
.L_x_267:
[----:B------:R-:W-:Y:S05]  /*6eb0*/  BSYNC B1 ;  /* 0x0000000000017941 */ /* 0x000fea0003800000 */
.L_x_266:
        /* <DEDUP_REMOVED lines=9> */
.L_x_269:
[----:B------:R-:W-:Y:S05]  /*6f50*/  BSYNC B1 ;  /* 0x0000000000017941 */ /* 0x000fea0003800000 */
.L_x_268:
        /* <DEDUP_REMOVED lines=9> */
.L_x_271:
[----:B------:R-:W-:Y:S05]  /*6ff0*/  BSYNC B1 ;  /* 0x0000000000017941 */ /* 0x000fea0003800000 */
.L_x_270:
        /* <DEDUP_REMOVED lines=10> */
.L_x_273:
[----:B------:R-:W-:Y:S05]  /*70a0*/  BSYNC B1 ;  /* 0x0000000000017941 */ /* 0x000fea0003800000 */
.L_x_272:
        /* <DEDUP_REMOVED lines=10> */
.L_x_275:
[----:B------:R-:W-:Y:S05]  /*7150*/  BSYNC B1 ;  /* 0x0000000000017941 */ /* 0x000fea0003800000 */
.L_x_274:
        /* <DEDUP_REMOVED lines=9> */
.L_x_277:
[----:B------:R-:W-:Y:S05]  /*71f0*/  BSYNC B1 ;  /* 0x0000000000017941 */ /* 0x000fea0003800000 */
.L_x_276:
        /* <DEDUP_REMOVED lines=9> */
.L_x_279:
[----:B------:R-:W-:Y:S05]  /*7290*/  BSYNC B1 ;  /* 0x0000000000017941 */ /* 0x000fea0003800000 */
.L_x_278:
        /* <DEDUP_REMOVED lines=10> */
.L_x_281:
[----:B------:R-:W-:Y:S05]  /*7340*/  BSYNC B1 ;  /* 0x0000000000017941 */ /* 0x000fea0003800000 */
.L_x_280:
        /* <DEDUP_REMOVED lines=10> */
.L_x_283:
[----:B------:R-:W-:Y:S05]  /*73f0*/  BSYNC B1 ;  /* 0x0000000000017941 */ /* 0x000fea0003800000 */
.L_x_282:
[----:B-----5:R-:W-:Y:S01]  /*7400*/  HADD2.F32 R3, -RZ, R24.H0_H0 ;  /* 0x20000018ff037230 */ /* 0x020fe20000004100 */
[----:B------:R-:W-:Y:S01]  /*7410*/  ISETP.GT.AND P1, PT, R0, 0x8, P1 ;  /* 0x000000080000780c */ /* 0x000fe20000f24270 */
[----:B------:R-:W-:Y:S03]  /*7420*/  BSSY B1, `(.L_x_284) ;  /* 0x0000007000017945 */ /* 0x000fe60003800000 */
[----:B01--4-:R-:W-:-:S04]  /*7430*/  FMUL R6, R3, R156 ;  /* 0x0000009c03067220 */ /* 0x013fc80000400000 */
[----:B------:R-:W-:-:S05]  /*7440*/  FFMA R6, R149, R155, R6 ;  /* 0x0000009b95067223 */ /* 0x000fca0000000006 */
[----:B------:R-:W-:-:S05]  /*7450*/  F2FP.F16.F32.PACK_AB R6, RZ, R6 ;  /* 0x00000006ff06723e */ /* 0x000fca00000000ff */
[----:B------:R0:W-:Y:S01]  /*7460*/  @P3 STG.E.U16 desc[UR36][R4.64+0x1f2], R6 ;  /* 0x0001f20604003986 */ /* 0x0001e2000c101524 */
[----:B------:R-:W-:Y:S05]  /*7470*/  @!P1 BRA `(.L_x_285) ;  /* 0x0000000000049947 */ /* 0x000fea0003800000 */
[----:B------:R1:W5:Y:S02]  /*7480*/  LDG.E.LTC128B.U16 R24, desc[UR36][R8.64+0x1f0] ;  /* 0x0001f02408187981 */ /* 0x000364000c1e1520 */
.L_x_285:
[----:B------:R-:W-:Y:S05]  /*7490*/  BSYNC B1 ;  /* 0x0000000000017941 */ /* 0x000fea0003800000 */
.L_x_284:
[----:B-----5:R-:W-:Y:S01]  /*74a0*/  HADD2.F32 R3, -RZ, R24.H0_H0 ;  /* 0x20000018ff037230 */ /* 0x020fe20000004100 */
[----:B------:R-:W-:Y:S01]  /*74b0*/  ISETP.GT.AND P0, PT, R0, 0x8, P0 ;  /* 0x000000080000780c */ /* 0x000fe20000704270 */
[----:B0-----:R-:W-:Y:S01]  /*74c0*/  @P1 IMAD.MOV.U32 R4, RZ, RZ, R10 ;  /* 0x000000ffff041224 */ /* 0x001fe200078e000a */
[----:B------:R-:W-:Y:S01]  /*74d0*/  BSSY B1, `(.L_x_286) ;  /* 0x0000008000017945 */ /* 0x000fe20003800000 */
[----:B------:R-:W-:Y:S02]  /*74e0*/  @P1 IMAD.MOV.U32 R5, RZ, RZ, R11 ;  /* 0x000000ffff051224 */ /* 0x000fe400078e000b */
[----:B------:R-:W-:-:S04]  /*74f0*/  FMUL R3, R3, R156 ;  /* 0x0000009c03037220 */ /* 0x000fc80000400000 */
[----:B------:R-:W-:-:S05]  /*7500*/  FFMA R3, R150, R155, R3 ;  /* 0x0000009b96037223 */ /* 0x000fca0000000003 */
[----:B------:R-:W-:-:S05]  /*7510*/  F2FP.F16.F32.PACK_AB R3, RZ, R3 ;  /* 0x00000003ff03723e */ /* 0x000fca00000000ff */
[----:B------:R0:W-:Y:S01]  /*7520*/  @P1 STG.E.U16 desc[UR36][R4.64+0x1f0], R3 ;  /* 0x0001f00304001986 */ /* 0x0001e2000c101524 */
[----:B------:R-:W-:Y:S05]  /*7530*/  @!P0 BRA `(.L_x_287) ;  /* 0x0000000000048947 */ /* 0x000fea0003800000 */
[----:B------:R4:W5:Y:S02]  /*7540*/  LDG.E.LTC128B.U16 R24, desc[UR36][R8.64+0x1f2] ;  /* 0x0001f22408187981 */ /* 0x000964000c1e1520 */
.L_x_287:
[----:B------:R-:W-:Y:S05]  /*7550*/  BSYNC B1 ;  /* 0x0000000000017941 */ /* 0x000fea0003800000 */
.L_x_286:
[----:B------:R-:W-:Y:S05]  /*7560*/  @!P0 BRA `(.L_x_288) ;  /* 0x0000002400308947 */ /* 0x000fea0003800000 */
[----:B0----5:R-:W-:-:S05]  /*7570*/  HADD2.F32 R3, -RZ, R24.H0_H0 ;  /* 0x20000018ff037230 */ /* 0x021fca0000004100 */
[----:B------:R-:W-:-:S04]  /*7580*/  FMUL R0, R3, R156 ;  /* 0x0000009c03007220 */ /* 0x000fc80000400000 */
[----:B------:R-:W-:-:S05]  /*7590*/  FFMA R0, R151, R155, R0 ;  /* 0x0000009b97007223 */ /* 0x000fca0000000000 */
[----:B------:R-:W-:-:S05]  /*75a0*/  F2FP.F16.F32.PACK_AB R0, RZ, R0 ;  /* 0x00000000ff00723e */ /* 0x000fca00000000ff */
[----:B------:R0:W-:Y:S01]  /*75b0*/  STG.E.U16 desc[UR36][R10.64+0x1f2], R0 ;  /* 0x0001f2000a007986 */ /* 0x0001e2000c101524 */
[----:B------:R-:W-:Y:S05]  /*75c0*/  BRA `(.L_x_288) ;  /* 0x0000002400187947 */ /* 0x000fea0003800000 */
.L_x_35:
[----:B------:R-:W-:Y:S01]  /*75d0*/  ISETP.GT.AND P0, PT, R3, 0x1, PT ;  /* 0x000000010300780c */ /* 0x000fe20003f04270 */
[----:B------:R-:W-:Y:S01]  /*75e0*/  ULDC.64 UR4, c[0x0][0x5c0] ;  /* 0x0001700000047ab9 */ /* 0x000fe20000000a00 */
[-C--:B------:R-:W-:Y:S01]  /*75f0*/  FMUL R24, R24, R155.reuse ;  /* 0x0000009b18187220 */ /* 0x080fe20000400000 */
[-C--:B------:R-:W-:Y:S01]  /*7600*/  FMUL R25, R25, R155.reuse ;  /* 0x0000009b19197220 */ /* 0x080fe20000400000 */
[----:B------:R-:W-:Y:S01]  /*7610*/  ISETP.GT.AND P3, PT, R0, RZ, P0 ;  /* 0x000000ff0000720c */ /* 0x000fe20000764270 */
[-C--:B------:R-:W-:Y:S01]  /*7620*/  FMUL R26, R26, R155.reuse ;  /* 0x0000009b1a1a7220 */ /* 0x080fe20000400000 */
[----:B------:R-:W-:Y:S01]  /*7630*/  LEA R4, P4, R160, UR4, 0x1 ;  /* 0x00000004a0047c11 */ /* 0x000fe2000f8808ff */
[-C--:B------:R-:W-:Y:S01]  /*7640*/  FMUL R27, R27, R155.reuse ;  /* 0x0000009b1b1b7220 */ /* 0x080fe20000400000 */
[----:B------:R-:W-:Y:S01]  /*7650*/  F2FP.F16.F32.PACK_AB R24, RZ, R24 ;  /* 0x00000018ff18723e */ /* 0x000fe200000000ff */
[-C--:B------:R-:W-:Y:S01]  /*7660*/  FMUL R28, R28, R155.reuse ;  /* 0x0000009b1c1c7220 */ /* 0x080fe20000400000 */
[----:B------:R-:W-:Y:S01]  /*7670*/  LEA.HI.X R5, R160, UR5, R153, 0x1, P4 ;  /* 0x00000005a0057c11 */ /* 0x000fe2000a0f0c99 */
[----:B------:R-:W-:Y:S01]  /*7680*/  FMUL R29, R29, R155 ;  /* 0x0000009b1d1d7220 */ /* 0x000fe20000400000 */
[----:B------:R-:W-:Y:S01]  /*7690*/  F2FP.F16.F32.PACK_AB R25, RZ, R25 ;  /* 0x00000019ff19723e */ /* 0x000fe200000000ff */
[-C--:B------:R-:W-:Y:S01]  /*76a0*/  FMUL R30, R30, R155.reuse ;  /* 0x0000009b1e1e7220 */ /* 0x080fe20000400000 */
[----:B------:R-:W-:Y:S01]  /*76b0*/  SHF.L.U64.HI R11, R10, 0x4, R11 ;  /* 0x000000040a0b7819 */ /* 0x000fe2000001020b */
[----:B------:R-:W-:Y:S01]  /*76c0*/  @P1 STG.E.U16 desc[UR36][R4.64], R24 ;  /* 0x0000001804001986 */ /* 0x000fe2000c101524 */
[----:B------:R-:W-:Y:S01]  /*76d0*/  ISETP.GT.AND P1, PT, R3, 0x8, PT ;  /* 0x000000080300780c */ /* 0x000fe20003f24270 */
[-C--:B------:R-:W-:Y:S01]  /*76e0*/  FMUL R31, R31, R155.reuse ;  /* 0x0000009b1f1f7220 */ /* 0x080fe20000400000 */
[----:B------:R-:W-:Y:S01]  /*76f0*/  ISETP.GT.AND P4, PT, R0, 0x8, P0 ;  /* 0x000000080000780c */ /* 0x000fe20000784270 */
[----:B------:R-:W-:Y:S01]  /*7700*/  @P3 STG.E.U16 desc[UR36][R4.64+0x2], R25 ;  /* 0x0000021904003986 */ /* 0x000fe2000c101524 */
[----:B------:R-:W-:Y:S01]  /*7710*/  LEA R6, P3, R10, R4, 0x4 ;  /* 0x000000040a067211 */ /* 0x000fe200078620ff */
[-C--:B------:R-:W-:Y:S01]  /*7720*/  FMUL R32, R32, R155.reuse ;  /* 0x0000009b20207220 */ /* 0x080fe20000400000 */
[C---:B------:R-:W-:Y:S01]  /*7730*/  ISETP.GT.AND P2, PT, R0.reuse, 0x8, P2 ;  /* 0x000000080000780c */ /* 0x040fe20001744270 */
[-C--:B------:R-:W-:Y:S01]  /*7740*/  FMUL R33, R33, R155.reuse ;  /* 0x0000009b21217220 */ /* 0x080fe20000400000 */
[----:B------:R-:W-:Y:S01]  /*7750*/  ISETP.GT.AND P0, PT, R3, 0x9, PT ;  /* 0x000000090300780c */ /* 0x000fe20003f04270 */
[----:B------:R-:W-:Y:S01]  /*7760*/  IMAD.X R7, R11, 0x1, R5, P3 ;  /* 0x000000010b077824 */ /* 0x000fe200018e0605 */
[----:B------:R-:W-:Y:S01]  /*7770*/  ISETP.GT.AND P5, PT, R0, RZ, P1 ;  /* 0x000000ff0000720c */ /* 0x000fe20000fa4270 */
[-C--:B------:R-:W-:Y:S01]  /*7780*/  FMUL R34, R34, R155.reuse ;  /* 0x0000009b22227220 */ /* 0x080fe20000400000 */
[----:B------:R-:W-:Y:S01]  /*7790*/  ISETP.GT.AND P3, PT, R0, RZ, P0 ;  /* 0x000000ff0000720c */ /* 0x000fe20000764270 */
[-C--:B------:R-:W-:Y:S01]  /*77a0*/  FMUL R35, R35, R155.reuse ;  /* 0x0000009b23237220 */ /* 0x080fe20000400000 */
[----:B------:R-:W-:Y:S01]  /*77b0*/  F2FP.F16.F32.PACK_AB R26, RZ, R26 ;  /* 0x0000001aff1a723e */ /* 0x000fe200000000ff */
[----:B------:R-:W-:Y:S01]  /*77c0*/  FMUL R36, R36, R155 ;  /* 0x0000009b24247220 */ /* 0x000fe20000400000 */
[----:B------:R-:W-:Y:S01]  /*77d0*/  F2FP.F16.F32.PACK_AB R27, RZ, R27 ;  /* 0x0000001bff1b723e */ /* 0x000fe200000000ff */
[----:B------:R-:W-:Y:S01]  /*77e0*/  FMUL R37, R37, R155 ;  /* 0x0000009b25257220 */ /* 0x000fe20000400000 */
[----:B------:R-:W-:Y:S01]  /*77f0*/  F2FP.F16.F32.PACK_AB R28, RZ, R28 ;  /* 0x0000001cff1c723e */ /* 0x000fe200000000ff */
[----:B------:R-:W-:Y:S01]  /*7800*/  @P2 STG.E.U16 desc[UR36][R6.64], R26 ;  /* 0x0000001a06002986 */ /* 0x000fe2000c101524 */
[----:B------:R-:W-:Y:S01]  /*7810*/  F2FP.F16.F32.PACK_AB R29, RZ, R29 ;  /* 0x0000001dff1d723e */ /* 0x000fe200000000ff */
[-C--:B------:R-:W-:Y:S01]  /*7820*/  FMUL R38, R38, R155.reuse ;  /* 0x0000009b26267220 */ /* 0x080fe20000400000 */
[C---:B------:R-:W-:Y:S01]  /*7830*/  ISETP.GT.AND P2, PT, R0.reuse, 0x8, P1 ;  /* 0x000000080000780c */ /* 0x040fe20000f44270 */
[----:B------:R-:W-:Y:S01]  /*7840*/  @P4 STG.E.U16 desc[UR36][R6.64+0x2], R27 ;  /* 0x0000021b06004986 */ /* 0x000fe2000c101524 */
[----:B------:R-:W-:Y:S01]  /*7850*/  ISETP.GT.AND P1, PT, R3, 0x10, PT ;  /* 0x000000100300780c */ /* 0x000fe20003f24270 */
[-C--:B------:R-:W-:Y:S01]  /*7860*/  FMUL R39, R39, R155.reuse ;  /* 0x0000009b27277220 */ /* 0x080fe20000400000 */
[----:B------:R-:W-:Y:S01]  /*7870*/  F2FP.F16.F32.PACK_AB R30, RZ, R30 ;  /* 0x0000001eff1e723e */ /* 0x000fe200000000ff */
[----:B------:R-:W-:Y:S01]  /*7880*/  @P5 STG.E.U16 desc[UR36][R4.64+0x10], R28 ;  /* 0x0000101c04005986 */ /* 0x000fe2000c101524 */
[----:B------:R-:W-:Y:S01]  /*7890*/  ISETP.GT.AND P4, PT, R0, RZ, P1 ;  /* 0x000000ff0000720c */ /* 0x000fe20000f84270 */
[----:B------:R-:W-:Y:S01]  /*78a0*/  FMUL R40, R40, R155 ;  /* 0x0000009b28287220 */ /* 0x000fe20000400000 */
[----:B------:R-:W-:Y:S01]  /*78b0*/  F2FP.F16.F32.PACK_AB R31, RZ, R31 ;  /* 0x0000001fff1f723e */ /* 0x000fe200000000ff */
[----:B------:R-:W-:Y:S01]  /*78c0*/  @P3 STG.E.U16 desc[UR36][R4.64+0x12], R29 ;  /* 0x0000121d04003986 */ /* 0x000fe2000c101524 */
[----:B------:R-:W-:Y:S01]  /*78d0*/  ISETP.GT.AND P3, PT, R0, 0x8, P0 ;  /* 0x000000080000780c */ /* 0x000fe20000764270 */
[-C--:B------:R-:W-:Y:S01]  /*78e0*/  FMUL R41, R41, R155.reuse ;  /* 0x0000009b29297220 */ /* 0x080fe20000400000 */
[----:B------:R-:W-:Y:S01]  /*78f0*/  ISETP.GT.AND P0, PT, R3, 0x11, PT ;  /* 0x000000110300780c */ /* 0x000fe20003f04270 */
[----:B------:R-:W-:Y:S01]  /*7900*/  @P2 STG.E.U16 desc[UR36][R6.64+0x10], R30 ;  /* 0x0000101e06002986 */ /* 0x000fe2000c101524 */
[----:B------:R-:W-:Y:S01]  /*7910*/  F2FP.F16.F32.PACK_AB R32, RZ, R32 ;  /* 0x00000020ff20723e */ /* 0x000fe200000000ff */
[-C--:B------:R-:W-:Y:S01]  /*7920*/  FMUL R42, R42, R155.reuse ;  /* 0x0000009b2a2a7220 */ /* 0x080fe20000400000 */
[C---:B------:R-:W-:Y:S01]  /*7930*/  ISETP.GT.AND P5, PT, R0.reuse, RZ, P0 ;  /* 0x000000ff0000720c */ /* 0x040fe200007a4270 */
[-C--:B------:R-:W-:Y:S01]  /*7940*/  FMUL R43, R43, R155.reuse ;  /* 0x0000009b2b2b7220 */ /* 0x080fe20000400000 */
[----:B------:R-:W-:Y:S01]  /*7950*/  ISETP.GT.AND P2, PT, R0, 0x8, P1 ;  /* 0x000000080000780c */ /* 0x000fe20000f44270 */
[-C--:B------:R-:W-:Y:S01]  /*7960*/  FMUL R44, R44, R155.reuse ;  /* 0x0000009b2c2c7220 */ /* 0x080fe20000400000 */
[----:B------:R-:W-:Y:S01]  /*7970*/  ISETP.GT.AND P1, PT, R3, 0x18, PT ;  /* 0x000000180300780c */ /* 0x000fe20003f24270 */
[----:B------:R-:W-:Y:S01]  /*7980*/  FMUL R45, R45, R155 ;  /* 0x0000009b2d2d7220 */ /* 0x000fe20000400000 */
[----:B------:R-:W-:Y:S01]  /*7990*/  F2FP.F16.F32.PACK_AB R33, RZ, R33 ;  /* 0x00000021ff21723e */ /* 0x000fe200000000ff */
[----:B------:R-:W-:Y:S01]  /*79a0*/  @P3 STG.E.U16 desc[UR36][R6.64+0x12], R31 ;  /* 0x0000121f06003986 */ /* 0x000fe2000c101524 */
[----:B------:R-:W-:Y:S01]  /*79b0*/  ISETP.GT.AND P3, PT, R0, 0x8, P0 ;  /* 0x000000080000780c */ /* 0x000fe20000764270 */
[-C--:B------:R-:W-:Y:S01]  /*79c0*/  FMUL R46, R46, R155.reuse ;  /* 0x0000009b2e2e7220 */ /* 0x080fe20000400000 */
[----:B------:R-:W-:Y:S01]  /*79d0*/  ISETP.GT.AND P0, PT, R3, 0x19, PT ;  /* 0x000000190300780c */ /* 0x000fe20003f04270 */
[----:B------:R-:W-:Y:S01]  /*79e0*/  @P4 STG.E.U16 desc[UR36][R4.64+0x20], R32 ;  /* 0x0000202004004986 */ /* 0x000fe2000c101524 */
[C---:B------:R-:W-:Y:S01]  /*79f0*/  ISETP.GT.AND P4, PT, R0.reuse, RZ, P1 ;  /* 0x000000ff0000720c */ /* 0x040fe20000f84270 */
[-C--:B------:R-:W-:Y:S01]  /*7a00*/  FMUL R47, R47, R155.reuse ;  /* 0x0000009b2f2f7220 */ /* 0x080fe20000400000 */
[----:B------:R-:W-:Y:S01]  /*7a10*/  F2FP.F16.F32.PACK_AB R34, RZ, R34 ;  /* 0x00000022ff22723e */ /* 0x000fe200000000ff */
[----:B------:R-:W-:Y:S01]  /*7a20*/  @P5 STG.E.U16 desc[UR36][R4.64+0x22], R33 ;  /* 0x0000222104005986 */ /* 0x000fe2000c101524 */
[----:B------:R-:W-:Y:S01]  /*7a30*/  ISETP.GT.AND P5, PT, R0, RZ, P0 ;  /* 0x000000ff0000720c */ /* 0x000fe200007a4270 */
[----:B------:R-:W-:Y:S01]  /*7a40*/  FMUL R48, R48, R155 ;  /* 0x0000009b30307220 */ /* 0x000fe20000400000 */
[----:B------:R-:W-:Y:S01]  /*7a50*/  F2FP.F16.F32.PACK_AB R35, RZ, R35 ;  /* 0x00000023ff23723e */ /* 0x000fe200000000ff */
[----:B------:R-:W-:Y:S01]  /*7a60*/  @P2 STG.E.U16 desc[UR36][R6.64+0x20], R34 ;  /* 0x0000202206002986 */ /* 0x000fe2000c101524 */
[----:B------:R-:W-:Y:S01]  /*7a70*/  F2FP.F16.F32.PACK_AB R36, RZ, R36 ;  /* 0x00000024ff24723e */ /* 0x000fe200000000ff */
[-C--:B------:R-:W-:Y:S01]  /*7a80*/  FMUL R49, R49, R155.reuse ;  /* 0x0000009b31317220 */ /* 0x080fe20000400000 */
[----:B------:R-:W-:Y:S01]  /*7a90*/  ISETP.GT.AND P2, PT, R0, 0x8, P1 ;  /* 0x000000080000780c */ /* 0x000fe20000f44270 */
[----:B------:R-:W-:Y:S01]  /*7aa0*/  @P3 STG.E.U16 desc[UR36][R6.64+0x22], R35 ;  /* 0x0000222306003986 */ /* 0x000fe2000c101524 */
[----:B------:R-:W-:Y:S01]  /*7ab0*/  ISETP.GT.AND P1, PT, R3, 0x20, PT ;  /* 0x000000200300780c */ /* 0x000fe20003f24270 */
[----:B------:R-:W-:Y:S01]  /*7ac0*/  FMUL R50, R50, R155 ;  /* 0x0000009b32327220 */ /* 0x000fe20000400000 */
[----:B------:R-:W-:Y:S01]  /*7ad0*/  F2FP.F16.F32.PACK_AB R37, RZ, R37 ;  /* 0x00000025ff25723e */ /* 0x000fe200000000ff */
[----:B------:R-:W-:Y:S01]  /*7ae0*/  @P4 STG.E.U16 desc[UR36][R4.64+0x30], R36 ;  /* 0x0000302404004986 */ /* 0x000fe2000c101524 */
[C---:B------:R-:W-:Y:S01]  /*7af0*/  ISETP.GT.AND P3, PT, R0.reuse, 0x8, P0 ;  /* 0x000000080000780c */ /* 0x040fe20000764270 */
[-C--:B------:R-:W-:Y:S01]  /*7b00*/  FMUL R51, R51, R155.reuse ;  /* 0x0000009b33337220 */ /* 0x080fe20000400000 */
[----:B------:R-:W-:Y:S01]  /*7b10*/  ISETP.GT.AND P0, PT, R3, 0x21, PT ;  /* 0x000000210300780c */ /* 0x000fe20003f04270 */
[----:B------:R-:W-:Y:S01]  /*7b20*/  @P5 STG.E.U16 desc[UR36][R4.64+0x32], R37 ;  /* 0x0000322504005986 */ /* 0x000fe2000c101524 */
[----:B------:R-:W-:Y:S01]  /*7b30*/  ISETP.GT.AND P4, PT, R0, RZ, P1 ;  /* 0x000000ff0000720c */ /* 0x000fe20000f84270 */
[-C--:B------:R-:W-:Y:S01]  /*7b40*/  FMUL R52, R52, R155.reuse ;  /* 0x0000009b34347220 */ /* 0x080fe20000400000 */
[----:B------:R-:W-:Y:S01]  /*7b50*/  F2FP.F16.F32.PACK_AB R38, RZ, R38 ;  /* 0x00000026ff26723e */ /* 0x000fe200000000ff */
[-C--:B------:R-:W-:Y:S01]  /*7b60*/  FMUL R53, R53, R155.reuse ;  /* 0x0000009b35357220 */ /* 0x080fe20000400000 */
        /* <DEDUP_REMOVED lines=325> */
[----:B------:R-:W-:Y:S01]  /*8fc0*/  FMUL R151, R151, R155 ;  /* 0x0000009b97977220 */ /* 0x000fe20000400000 */
[----:B------:R-:W-:Y:S01]  /*8fd0*/  ISETP.GT.AND P2, PT, R0, 0x8, P1 ;  /* 0x000000080000780c */ /* 0x000fe20000f44270 */
[----:B------:R-:W-:Y:S01]  /*8fe0*/  @P3 STG.E.U16 desc[UR36][R6.64+0x132], R103 ;  /* 0x0001326706003986 */ /* 0x000fe2000c101524 */
[----:B------:R-:W-:-:S02]  /*8ff0*/  ISETP.GT.AND P1, PT, R3, 0xa8, PT ;  /* 0x000000a80300780c */ /* 0x000fc40003f24270 */
[----:B------:R-:W-:Y:S01]  /*9000*/  F2FP.F16.F32.PACK_AB R105, RZ, R105 ;  /* 0x00000069ff69723e */ /* 0x000fe200000000ff */
[----:B------:R-:W-:Y:S01]  /*9010*/  @P4 STG.E.U16 desc[UR36][R4.64+0x140], R104 ;  /* 0x0001406804004986 */ /* 0x000fe2000c101524 */
[C---:B------:R-:W-:Y:S02]  /*9020*/  ISETP.GT.AND P3, PT, R0.reuse, 0x8, P0 ;  /* 0x000000080000780c */ /* 0x040fe40000764270 */
[----:B------:R-:W-:Y:S01]  /*9030*/  ISETP.GT.AND P0, PT, R3, 0xa9, PT ;  /* 0x000000a90300780c */ /* 0x000fe20003f04270 */
[----:B------:R-:W-:Y:S01]  /*9040*/  @P5 STG.E.U16 desc[UR36][R4.64+0x142], R105 ;  /* 0x0001426904005986 */ /* 0x000fe2000c101524 */
[C---:B------:R-:W-:Y:S02]  /*9050*/  ISETP.GT.AND P4, PT, R0.reuse, RZ, P1 ;  /* 0x000000ff0000720c */ /* 0x040fe40000f84270 */
[----:B------:R-:W-:Y:S02]  /*9060*/  F2FP.F16.F32.PACK_AB R106, RZ, R106 ;  /* 0x0000006aff6a723e */ /* 0x000fe400000000ff */
[----:B------:R-:W-:-:S02]  /*9070*/  ISETP.GT.AND P5, PT, R0, RZ, P0 ;  /* 0x000000ff0000720c */ /* 0x000fc400007a4270 */
[----:B------:R-:W-:Y:S01]  /*9080*/  F2FP.F16.F32.PACK_AB R107, RZ, R107 ;  /* 0x0000006bff6b723e */ /* 0x000fe200000000ff */
[----:B------:R-:W-:Y:S01]  /*9090*/  @P2 STG.E.U16 desc[UR36][R6.64+0x140], R106 ;  /* 0x0001406a06002986 */ /* 0x000fe2000c101524 */
[----:B------:R-:W-:Y:S02]  /*90a0*/  F2FP.F16.F32.PACK_AB R108, RZ, R108 ;  /* 0x0000006cff6c723e */ /* 0x000fe400000000ff */
[C---:B------:R-:W-:Y:S01]  /*90b0*/  ISETP.GT.AND P2, PT, R0.reuse, 0x8, P1 ;  /* 0x000000080000780c */ /* 0x040fe20000f44270 */
[----:B------:R-:W-:Y:S01]  /*90c0*/  @P3 STG.E.U16 desc[UR36][R6.64+0x142], R107 ;  /* 0x0001426b06003986 */ /* 0x000fe2000c101524 */
[----:B------:R-:W-:Y:S02]  /*90d0*/  ISETP.GT.AND P1, PT, R3, 0xb0, PT ;  /* 0x000000b00300780c */ /* 0x000fe40003f24270 */
[----:B------:R-:W-:Y:S01]  /*90e0*/  F2FP.F16.F32.PACK_AB R109, RZ, R109 ;  /* 0x0000006dff6d723e */ /* 0x000fe200000000ff */
[----:B------:R-:W-:Y:S01]  /*90f0*/  @P4 STG.E.U16 desc[UR36][R4.64+0x150], R108 ;  /* 0x0001506c04004986 */ /* 0x000fe2000c101524 */
[----:B------:R-:W-:-:S02]  /*9100*/  ISETP.GT.AND P3, PT, R0, 0x8, P0 ;  /* 0x000000080000780c */ /* 0x000fc40000764270 */
[----:B------:R-:W-:Y:S01]  /*9110*/  ISETP.GT.AND P0, PT, R3, 0xb1, PT ;  /* 0x000000b10300780c */ /* 0x000fe20003f04270 */
[----:B------:R-:W-:Y:S01]  /*9120*/  @P5 STG.E.U16 desc[UR36][R4.64+0x152], R109 ;  /* 0x0001526d04005986 */ /* 0x000fe2000c101524 */
[C---:B------:R-:W-:Y:S02]  /*9130*/  ISETP.GT.AND P4, PT, R0.reuse, RZ, P1 ;  /* 0x000000ff0000720c */ /* 0x040fe40000f84270 */
[----:B------:R-:W-:Y:S02]  /*9140*/  F2FP.F16.F32.PACK_AB R110, RZ, R110 ;  /* 0x0000006eff6e723e */ /* 0x000fe400000000ff */
[----:B------:R-:W-:Y:S02]  /*9150*/  ISETP.GT.AND P5, PT, R0, RZ, P0 ;  /* 0x000000ff0000720c */ /* 0x000fe400007a4270 */
[----:B------:R-:W-:Y:S01]  /*9160*/  F2FP.F16.F32.PACK_AB R111, RZ, R111 ;  /* 0x0000006fff6f723e */ /* 0x000fe200000000ff */
[----:B------:R-:W-:Y:S01]  /*9170*/  @P2 STG.E.U16 desc[UR36][R6.64+0x150], R110 ;  /* 0x0001506e06002986 */ /* 0x000fe2000c101524 */
[----:B------:R-:W-:-:S02]  /*9180*/  F2FP.F16.F32.PACK_AB R112, RZ, R112 ;  /* 0x00000070ff70723e */ /* 0x000fc400000000ff */
[C---:B------:R-:W-:Y:S01]  /*9190*/  ISETP.GT.AND P2, PT, R0.reuse, 0x8, P1 ;  /* 0x000000080000780c */ /* 0x040fe20000f44270 */
[----:B------:R-:W-:Y:S01]  /*91a0*/  @P3 STG.E.U16 desc[UR36][R6.64+0x152], R111 ;  /* 0x0001526f06003986 */ /* 0x000fe2000c101524 */
[C---:B------:R-:W-:Y:S02]  /*91b0*/  ISETP.GT.AND P1, PT, R3.reuse, 0xb8, PT ;  /* 0x000000b80300780c */ /* 0x040fe40003f24270 */
[----:B------:R-:W-:Y:S01]  /*91c0*/  F2FP.F16.F32.PACK_AB R113, RZ, R113 ;  /* 0x00000071ff71723e */ /* 0x000fe200000000ff */
[----:B------:R-:W-:Y:S01]  /*91d0*/  @P4 STG.E.U16 desc[UR36][R4.64+0x160], R112 ;  /* 0x0001607004004986 */ /* 0x000fe2000c101524 */
[C---:B------:R-:W-:Y:S02]  /*91e0*/  ISETP.GT.AND P3, PT, R0.reuse, 0x8, P0 ;  /* 0x000000080000780c */ /* 0x040fe40000764270 */
[----:B------:R-:W-:Y:S01]  /*91f0*/  ISETP.GT.AND P0, PT, R3, 0xb9, PT ;  /* 0x000000b90300780c */ /* 0x000fe20003f04270 */
[----:B------:R-:W-:Y:S01]  /*9200*/  @P5 STG.E.U16 desc[UR36][R4.64+0x162], R113 ;  /* 0x0001627104005986 */ /* 0x000fe2000c101524 */
[----:B------:R-:W-:-:S02]  /*9210*/  ISETP.GT.AND P4, PT, R0, RZ, P1 ;  /* 0x000000ff0000720c */ /* 0x000fc40000f84270 */
[----:B------:R-:W-:Y:S02]  /*9220*/  F2FP.F16.F32.PACK_AB R114, RZ, R114 ;  /* 0x00000072ff72723e */ /* 0x000fe400000000ff */
[C---:B------:R-:W-:Y:S02]  /*9230*/  ISETP.GT.AND P5, PT, R0.reuse, RZ, P0 ;  /* 0x000000ff0000720c */ /* 0x040fe400007a4270 */
[----:B------:R-:W-:Y:S01]  /*9240*/  F2FP.F16.F32.PACK_AB R115, RZ, R115 ;  /* 0x00000073ff73723e */ /* 0x000fe200000000ff */
[----:B------:R-:W-:Y:S01]  /*9250*/  @P2 STG.E.U16 desc[UR36][R6.64+0x160], R114 ;  /* 0x0001607206002986 */ /* 0x000fe2000c101524 */
[----:B------:R-:W-:Y:S02]  /*9260*/  F2FP.F16.F32.PACK_AB R116, RZ, R116 ;  /* 0x00000074ff74723e */ /* 0x000fe400000000ff */
        /* <DEDUP_REMOVED lines=65> */
[----:B------:R-:W-:Y:S02]  /*9680*/  ISETP.GT.AND P5, PT, R0, RZ, P0 ;  /* 0x000000ff0000720c */ /* 0x000fe400007a4270 */
[----:B------:R-:W-:Y:S02]  /*9690*/  F2FP.F16.F32.PACK_AB R134, RZ, R134 ;  /* 0x00000086ff86723e */ /* 0x000fe400000000ff */
[----:B------:R-:W-:Y:S02]  /*96a0*/  F2FP.F16.F32.PACK_AB R135, RZ, R135 ;  /* 0x00000087ff87723e */ /* 0x000fe400000000ff */
[----:B------:R-:W-:Y:S01]  /*96b0*/  F2FP.F16.F32.PACK_AB R136, RZ, R136 ;  /* 0x00000088ff88723e */ /* 0x000fe200000000ff */
[----:B------:R-:W-:Y:S01]  /*96c0*/  @P2 STG.E.U16 desc[UR36][R6.64+0x1b0], R134 ;  /* 0x0001b08606002986 */ /* 0x000fe2000c101524 */
[----:B------:R-:W-:-:S02]  /*96d0*/  F2FP.F16.F32.PACK_AB R137, RZ, R137 ;  /* 0x00000089ff89723e */ /* 0x000fc400000000ff */
[C---:B------:R-:W-:Y:S01]  /*96e0*/  ISETP.GT.AND P1, PT, R0.reuse, 0x8, P1 ;  /* 0x000000080000780c */ /* 0x040fe20000f24270 */
[----:B------:R-:W-:Y:S01]  /*96f0*/  @P3 STG.E.U16 desc[UR36][R6.64+0x1b2], R135 ;  /* 0x0001b28706003986 */ /* 0x000fe2000c101524 */
[C---:B------:R-:W-:Y:S02]  /*9700*/  ISETP.GT.AND P2, PT, R0.reuse, 0x8, P0 ;  /* 0x000000080000780c */ /* 0x040fe40000744270 */
[C---:B------:R-:W-:Y:S01]  /*9710*/  ISETP.GT.AND P0, PT, R3.reuse, 0xe9, PT ;  /* 0x000000e90300780c */ /* 0x040fe20003f04270 */
[----:B------:R-:W-:Y:S01]  /*9720*/  @P4 STG.E.U16 desc[UR36][R4.64+0x1c0], R136 ;  /* 0x0001c08804004986 */ /* 0x000fe2000c101524 */
[----:B------:R-:W-:Y:S02]  /*9730*/  ISETP.GT.AND P4, PT, R3, 0xe8, PT ;  /* 0x000000e80300780c */ /* 0x000fe40003f84270 */
[----:B------:R-:W-:Y:S01]  /*9740*/  F2FP.F16.F32.PACK_AB R138, RZ, R138 ;  /* 0x0000008aff8a723e */ /* 0x000fe200000000ff */
[----:B------:R-:W-:Y:S01]  /*9750*/  @P5 STG.E.U16 desc[UR36][R4.64+0x1c2], R137 ;  /* 0x0001c28904005986 */ /* 0x000fe2000c101524 */
[----:B------:R-:W-:-:S02]  /*9760*/  ISETP.GT.AND P5, PT, R0, RZ, P4 ;  /* 0x000000ff0000720c */ /* 0x000fc400027a4270 */
[----:B------:R-:W-:Y:S01]  /*9770*/  F2FP.F16.F32.PACK_AB R139, RZ, R139 ;  /* 0x0000008bff8b723e */ /* 0x000fe200000000ff */
[----:B------:R-:W-:Y:S01]  /*9780*/  @P1 STG.E.U16 desc[UR36][R6.64+0x1c0], R138 ;  /* 0x0001c08a06001986 */ /* 0x000fe2000c101524 */
[----:B------:R-:W-:Y:S02]  /*9790*/  F2FP.F16.F32.PACK_AB R140, RZ, R140 ;  /* 0x0000008cff8c723e */ /* 0x000fe400000000ff */
[C---:B------:R-:W-:Y:S01]  /*97a0*/  ISETP.GT.AND P3, PT, R0.reuse, RZ, P0 ;  /* 0x000000ff0000720c */ /* 0x040fe20000764270 */
[----:B------:R-:W-:Y:S01]  /*97b0*/  @P2 STG.E.U16 desc[UR36][R6.64+0x1c2], R139 ;  /* 0x0001c28b06002986 */ /* 0x000fe2000c101524 */
[C---:B------:R-:W-:Y:S02]  /*97c0*/  ISETP.GT.AND P4, PT, R0.reuse, 0x8, P4 ;  /* 0x000000080000780c */ /* 0x040fe40002784270 */
[----:B------:R-:W-:Y:S02]  /*97d0*/  F2FP.F16.F32.PACK_AB R141, RZ, R141 ;  /* 0x0000008dff8d723e */ /* 0x000fe400000000ff */
[----:B------:R-:W-:Y:S01]  /*97e0*/  F2FP.F16.F32.PACK_AB R142, RZ, R142 ;  /* 0x0000008eff8e723e */ /* 0x000fe200000000ff */
[----:B------:R-:W-:Y:S01]  /*97f0*/  @P5 STG.E.U16 desc[UR36][R4.64+0x1d0], R140 ;  /* 0x0001d08c04005986 */ /* 0x000fe2000c101524 */
[----:B------:R-:W-:-:S02]  /*9800*/  ISETP.GT.AND P5, PT, R0, 0x8, P0 ;  /* 0x000000080000780c */ /* 0x000fc400007a4270 */
[----:B------:R-:W-:Y:S02]  /*9810*/  F2FP.F16.F32.PACK_AB R143, RZ, R143 ;  /* 0x0000008fff8f723e */ /* 0x000fe400000000ff */
[C---:B------:R-:W-:Y:S01]  /*9820*/  ISETP.GT.AND P0, PT, R3.reuse, 0xf1, PT ;  /* 0x000000f10300780c */ /* 0x040fe20003f04270 */
[----:B------:R-:W-:Y:S01]  /*9830*/  @P3 STG.E.U16 desc[UR36][R4.64+0x1d2], R141 ;  /* 0x0001d28d04003986 */ /* 0x000fe2000c101524 */
[----:B------:R-:W-:Y:S02]  /*9840*/  ISETP.GT.AND P3, PT, R3, 0xf0, PT ;  /* 0x000000f00300780c */ /* 0x000fe40003f64270 */
[----:B------:R-:W-:Y:S01]  /*9850*/  F2FP.F16.F32.PACK_AB R144, RZ, R144 ;  /* 0x00000090ff90723e */ /* 0x000fe200000000ff */
[----:B------:R-:W-:Y:S01]  /*9860*/  @P4 STG.E.U16 desc[UR36][R6.64+0x1d0], R142 ;  /* 0x0001d08e06004986 */ /* 0x000fe2000c101524 */
[C---:B------:R-:W-:Y:S02]  /*9870*/  ISETP.GT.AND P4, PT, R0.reuse, RZ, P3 ;  /* 0x000000ff0000720c */ /* 0x040fe40001f84270 */
[----:B------:R-:W-:Y:S01]  /*9880*/  F2FP.F16.F32.PACK_AB R145, RZ, R145 ;  /* 0x00000091ff91723e */ /* 0x000fe200000000ff */
[----:B------:R-:W-:Y:S01]  /*9890*/  @P5 STG.E.U16 desc[UR36][R6.64+0x1d2], R143 ;  /* 0x0001d28f06005986 */ /* 0x000fe2000c101524 */
[----:B------:R-:W-:-:S02]  /*98a0*/  ISETP.GT.AND P5, PT, R0, RZ, P0 ;  /* 0x000000ff0000720c */ /* 0x000fc400007a4270 */
[C---:B------:R-:W-:Y:S02]  /*98b0*/  ISETP.GT.AND P2, PT, R3.reuse, 0xf8, PT ;  /* 0x000000f80300780c */ /* 0x040fe40003f44270 */
[----:B------:R-:W-:Y:S02]  /*98c0*/  ISETP.GT.AND P1, PT, R3, 0xf9, PT ;  /* 0x000000f90300780c */ /* 0x000fe40003f24270 */
[C---:B------:R-:W-:Y:S02]  /*98d0*/  ISETP.GT.AND P3, PT, R0.reuse, 0x8, P3 ;  /* 0x000000080000780c */ /* 0x040fe40001f64270 */
[C---:B------:R-:W-:Y:S01]  /*98e0*/  ISETP.GT.AND P0, PT, R0.reuse, 0x8, P0 ;  /* 0x000000080000780c */ /* 0x040fe20000704270 */
[----:B------:R-:W-:Y:S01]  /*98f0*/  @P4 STG.E.U16 desc[UR36][R4.64+0x1e0], R144 ;  /* 0x0001e09004004986 */ /* 0x000fe2000c101524 */
[C---:B------:R-:W-:Y:S02]  /*9900*/  ISETP.GT.AND P4, PT, R0.reuse, RZ, P1 ;  /* 0x000000ff0000720c */ /* 0x040fe40000f84270 */
[----:B------:R-:W-:Y:S01]  /*9910*/  F2FP.F16.F32.PACK_AB R146, RZ, R146 ;  /* 0x00000092ff92723e */ /* 0x000fe200000000ff */
[----:B------:R-:W-:Y:S01]  /*9920*/  @P5 STG.E.U16 desc[UR36][R4.64+0x1e2], R145 ;  /* 0x0001e29104005986 */ /* 0x000fe2000c101524 */
[----:B------:R-:W-:-:S02]  /*9930*/  ISETP.GT.AND P5, PT, R0, RZ, P2 ;  /* 0x000000ff0000720c */ /* 0x000fc400017a4270 */
[C---:B------:R-:W-:Y:S02]  /*9940*/  ISETP.GT.AND P2, PT, R0.reuse, 0x8, P2 ;  /* 0x000000080000780c */ /* 0x040fe40001744270 */
[----:B------:R-:W-:Y:S01]  /*9950*/  F2FP.F16.F32.PACK_AB R147, RZ, R147 ;  /* 0x00000093ff93723e */ /* 0x000fe200000000ff */
[----:B------:R-:W-:Y:S01]  /*9960*/  @P3 STG.E.U16 desc[UR36][R6.64+0x1e0], R146 ;  /* 0x0001e09206003986 */ /* 0x000fe2000c101524 */
[----:B------:R-:W-:Y:S02]  /*9970*/  ISETP.GT.AND P1, PT, R0, 0x8, P1 ;  /* 0x000000080000780c */ /* 0x000fe40000f24270 */
[----:B------:R-:W-:Y:S01]  /*9980*/  F2FP.F16.F32.PACK_AB R148, RZ, R148 ;  /* 0x00000094ff94723e */ /* 0x000fe200000000ff */
[----:B------:R-:W-:Y:S01]  /*9990*/  @P0 STG.E.U16 desc[UR36][R6.64+0x1e2], R147 ;  /* 0x0001e29306000986 */ /* 0x000fe2000c101524 */
[----:B------:R-:W-:Y:S02]  /*99a0*/  F2FP.F16.F32.PACK_AB R149, RZ, R149 ;  /* 0x00000095ff95723e */ /* 0x000fe400000000ff */
[----:B------:R-:W-:Y:S01]  /*99b0*/  F2FP.F16.F32.PACK_AB R150, RZ, R150 ;  /* 0x00000096ff96723e */ /* 0x000fe200000000ff */
[----:B------:R-:W-:Y:S01]  /*99c0*/  @P5 STG.E.U16 desc[UR36][R4.64+0x1f0], R148 ;  /* 0x0001f09404005986 */ /* 0x000fe2000c101524 */
[----:B------:R-:W-:-:S03]  /*99d0*/  F2FP.F16.F32.PACK_AB R151, RZ, R151 ;  /* 0x00000097ff97723e */ /* 0x000fc600000000ff */
[----:B------:R0:W-:Y:S02]  /*99e0*/  @P4 STG.E.U16 desc[UR36][R4.64+0x1f2], R149 ;  /* 0x0001f29504004986 */ /* 0x0001e4000c101524 */
[----:B0-----:R-:W-:Y:S02]  /*99f0*/  @P2 IMAD.MOV.U32 R4, RZ, RZ, R6 ;  /* 0x000000ffff042224 */ /* 0x001fe400078e0006 */
[----:B------:R-:W-:-:S05]  /*9a00*/  @P2 IMAD.MOV.U32 R5, RZ, RZ, R7 ;  /* 0x000000ffff052224 */ /* 0x000fca00078e0007 */
[----:B------:R0:W-:Y:S04]  /*9a10*/  @P2 STG.E.U16 desc[UR36][R4.64+0x1f0], R150 ;  /* 0x0001f09604002986 */ /* 0x0001e8000c101524 */
[----:B------:R0:W-:Y:S02]  /*9a20*/  @P1 STG.E.U16 desc[UR36][R6.64+0x1f2], R151 ;  /* 0x0001f29706001986 */ /* 0x0001e4000c101524 */
.L_x_288:
[----:B------:R-:W-:Y:S05]  /*9a30*/  BSYNC B0 ;  /* 0x0000000000007941 */ /* 0x000fea0003800000 */
.L_x_34:
[----:B------:R-:W-:Y:S01]  /*9a40*/  ULDC UR4, c[0x0][0xc] ;  /* 0x0000030000047ab9 */ /* 0x000fe20000000800 */
[----:B------:R-:W-:Y:S01]  /*9a50*/  ULDC UR5, c[0x0][0x10] ;  /* 0x0000040000057ab9 */ /* 0x000fe20000000800 */
[----:B0-----:R-:W0:Y:S01]  /*9a60*/  LDC R3, c[0x0][0x14] ;  /* 0x00000500ff037b82 */ /* 0x001e220000000800 */
[----:B------:R-:W-:Y:S01]  /*9a70*/  UIMAD.WIDE.U32 UR4, UR4, UR5, URZ ;  /* 0x00000005040472a5 */ /* 0x000fe2000f8e003f */
[----:B------:R-:W-:Y:S01]  /*9a80*/  PRMT R0, RZ, 0x7610, R0 ;  /* 0x00007610ff007816 */ /* 0x000fe20000000000 */
[----:B------:R-:W-:Y:S02]  /*9a90*/  IMAD.MOV.U32 R153, RZ, RZ, -0x1 ;  /* 0xffffffffff997424 */ /* 0x000fe400078e00ff */
[----:B------:R-:W-:Y:S02]  /*9aa0*/  IMAD.MOV.U32 R23, RZ, RZ, -0x1 ;  /* 0xffffffffff177424 */ /* 0x000fe400078e00ff */
[----:B0-----:R-:W-:-:S04]  /*9ab0*/  IMAD.WIDE.U32 R16, R3, UR4, R16 ;  /* 0x0000000403107c25 */ /* 0x001fc8000f8e0010 */
[----:B------:R-:W-:Y:S01]  /*9ac0*/  IMAD R3, R3, UR5, RZ ;  /* 0x0000000503037c24 */ /* 0x000fe2000f8e02ff */
[----:B------:R-:W-:Y:S02]  /*9ad0*/  ULDC.64 UR4, c[0x0][0x650] ;  /* 0x0001940000047ab9 */ /* 0x000fe40000000a00 */
[----:B------:R-:W-:Y:S01]  /*9ae0*/  ISETP.GE.U32.AND P0, PT, R16, UR4, PT ;  /* 0x0000000410007c0c */ /* 0x000fe2000bf06070 */
[----:B------:R-:W-:-:S05]  /*9af0*/  IMAD.IADD R17, R17, 0x1, R3 ;  /* 0x0000000111117824 */ /* 0x000fca00078e0203 */
[----:B------:R-:W-:-:S13]  /*9b00*/  ISETP.GE.U32.AND.EX P0, PT, R17, UR5, PT, P0 ;  /* 0x0000000511007c0c */ /* 0x000fda000bf06100 */
[----:B------:R-:W-:Y:S05]  /*9b10*/  @P0 BRA `(.L_x_289) ;  /* 0x0000000400640947 */ /* 0x000fea0003800000 */
[----:B------:R-:W0:Y:S01]  /*9b20*/  S2R R12, SR_CTAID.X ;  /* 0x00000000000c7919 */ /* 0x000e220000002500 */
[----:B------:R-:W0:Y:S01]  /*9b30*/  LDC.64 R10, c[0x0][0x628] ;  /* 0x00018a00ff0a7b82 */ /* 0x000e220000000a00 */
[----:B------:R-:W-:Y:S01]  /*9b40*/  ULDC UR4, c[0x0][0x150] ;  /* 0x0000540000047ab9 */ /* 0x000fe20000000800 */
[----:B-1234-:R-:W-:Y:S01]  /*9b50*/  IMAD.MOV.U32 R8, RZ, RZ, R16 ;  /* 0x000000ffff087224 */ /* 0x01efe200078e0010 */
[----:B-----5:R-:W1:Y:S01]  /*9b60*/  S2R R24, SR_CTAID.Y ;  /* 0x0000000000187919 */ /* 0x020e620000002600 */
[----:B------:R-:W-:-:S04]  /*9b70*/  IMAD.MOV.U32 R9, RZ, RZ, R17 ;  /* 0x000000ffff097224 */ /* 0x000fc800078e0011 */
[----:B------:R-:W2:Y:S08]  /*9b80*/  LDC R21, c[0x0][0x144] ;  /* 0x00005100ff157b82 */ /* 0x000eb00000000800 */
[----:B------:R-:W3:Y:S08]  /*9b90*/  LDC R0, c[0x0][0x630] ;  /* 0x00018c00ff007b82 */ /* 0x000ef00000000800 */
[----:B------:R-:W4:Y:S01]  /*9ba0*/  LDC.64 R14, c[0x0][0x620] ;  /* 0x00018800ff0e7b82 */ /* 0x000f220000000a00 */
[----:B0-----:R-:W-:-:S04]  /*9bb0*/  ISETP.NE.U32.AND P0, PT, R10, RZ, PT ;  /* 0x000000ff0a00720c */ /* 0x001fc80003f05070 */
[----:B------:R-:W-:Y:S02]  /*9bc0*/  ISETP.NE.AND.EX P0, PT, R11, RZ, PT, P0 ;  /* 0x000000ff0b00720c */ /* 0x000fe40003f05300 */
[----:B------:R-:W-:-:S05]  /*9bd0*/  I2FP.F32.U32 R3, R12 ;  /* 0x0000000c00037245 */ /* 0x000fca0000201000 */
[----:B------:R-:W-:-:S04]  /*9be0*/  FMUL R3, R3, UR4 ;  /* 0x0000000403037c20 */ /* 0x000fc80008400000 */
[----:B------:R0:W0:Y:S02]  /*9bf0*/  F2I.U32.TRUNC.NTZ R20, R3 ;  /* 0x0000000300147305 */ /* 0x000024000020f000 */
[----:B-123--:R-:W-:Y:S05]  /*9c00*/  @!P0 BRA `(.L_x_290) ;  /* 0x0000000000288947 */ /* 0x00efea0003800000 */
[----:B0-----:R-:W0:Y:S02]  /*9c10*/  LDC R3, c[0x0][0x634] ;  /* 0x00018d00ff037b82 */ /* 0x001e240000000800 */
        /* <DEDUP_REMOVED lines=9> */
.L_x_290:
[----:B------:R-:W1:Y:S01]  /*9cb0*/  LDC.64 R28, c[0x0][0x640] ;  /* 0x00019000ff1c7b82 */ /* 0x000e620000000a00 */
[-CC-:B------:R-:W-:Y:S01]  /*9cc0*/  SHF.R.U64 R23, R8, R0.reuse, R9.reuse ;  /* 0x0000000008177219 */ /* 0x180fe20000001209 */
[----:B0-----:R-:W-:Y:S01]  /*9cd0*/  IMAD.MOV R20, RZ, RZ, -R20 ;  /* 0x000000ffff147224 */ /* 0x001fe200078e0a14 */
[----:B------:R-:W-:Y:S01]  /*9ce0*/  SHF.R.U32.HI R0, RZ, R0, R9 ;  /* 0x00000000ff007219 */ /* 0x000fe20000011609 */
[----:B------:R-:W-:Y:S01]  /*9cf0*/  ULDC UR4, c[0x0][0x154] ;  /* 0x0000550000047ab9 */ /* 0x000fe20000000800 */
[----:B------:R-:W-:Y:S01]  /*9d00*/  IADD3 R3, P0, RZ, -R23, RZ ;  /* 0x80000017ff037210 */ /* 0x000fe20007f1e0ff */
[----:B------:R-:W-:Y:S02]  /*9d10*/  IMAD R21, R21, R20, R12 ;  /* 0x0000001415157224 */ /* 0x000fe400078e020c */
[----:B------:R-:W0:Y:S01]  /*9d20*/  LDC R6, c[0x0][0x618] ;  /* 0x00018600ff067b82 */ /* 0x000e220000000800 */
[----:B------:R-:W-:Y:S02]  /*9d30*/  IMAD.MOV.U32 R7, RZ, RZ, 0x1 ;  /* 0x00000001ff077424 */ /* 0x000fe400078e00ff */
[----:B------:R-:W-:-:S04]  /*9d40*/  IMAD.X R5, RZ, RZ, ~R0, P0 ;  /* 0x000000ffff057224 */ /* 0x000fc800000e0e00 */
[-C--:B----4-:R-:W-:Y:S01]  /*9d50*/  IMAD R0, R5, R14.reuse, RZ ;  /* 0x0000000e05007224 */ /* 0x090fe200078e02ff */
[----:B------:R-:W2:Y:S01]  /*9d60*/  LDC R8, c[0x0][0x608] ;  /* 0x00018200ff087b82 */ /* 0x000ea20000000800 */
[----:B------:R-:W-:-:S04]  /*9d70*/  IMAD.WIDE.U32 R4, R3, R14, R16 ;  /* 0x0000000e03047225 */ /* 0x000fc800078e0010 */
[----:B------:R-:W-:Y:S01]  /*9d80*/  IMAD R3, R3, R15, R0 ;  /* 0x0000000f03037224 */ /* 0x000fe200078e0200 */
[----:B------:R-:W-:Y:S02]  /*9d90*/  I2FP.F32.U32 R0, R24 ;  /* 0x0000001800007245 */ /* 0x000fe40000201000 */
[----:B------:R-:W3:Y:S01]  /*9da0*/  LDC R26, c[0x0][0x658] ;  /* 0x00019600ff1a7b82 */ /* 0x000ee20000000800 */
[----:B------:R-:W-:Y:S01]  /*9db0*/  IMAD.IADD R3, R5, 0x1, R3 ;  /* 0x0000000105037824 */ /* 0x000fe200078e0203 */
[----:B-1----:R-:W-:Y:S01]  /*9dc0*/  ISETP.NE.U32.AND P0, PT, R28, RZ, PT ;  /* 0x000000ff1c00720c */ /* 0x002fe20003f05070 */
[----:B------:R-:W-:Y:S01]  /*9dd0*/  FMUL R0, R0, UR4 ;  /* 0x0000000400007c20 */ /* 0x000fe20008400000 */
[----:B------:R-:W-:Y:S02]  /*9de0*/  IMAD.MOV.U32 R5, RZ, RZ, -0x1 ;  /* 0xffffffffff057424 */ /* 0x000fe400078e00ff */
[----:B------:R-:W-:Y:S01]  /*9df0*/  ISETP.NE.AND.EX P0, PT, R29, RZ, PT, P0 ;  /* 0x000000ff1d00720c */ /* 0x000fe20003f05300 */
[----:B------:R1:W4:Y:S01]  /*9e00*/  F2I.U32.TRUNC.NTZ R13, R0 ;  /* 0x00000000000d7305 */ /* 0x000322000020f000 */
[----:B------:R-:W1:Y:S01]  /*9e10*/  LDC R15, c[0x0][0x148] ;  /* 0x00005200ff0f7b82 */ /* 0x000e620000000800 */
[----:B0-----:R-:W-:-:S02]  /*9e20*/  SHF.R.U64 R12, R4, R6, R3 ;  /* 0x00000006040c7219 */ /* 0x001fc40000001203 */
[----:B------:R-:W-:-:S05]  /*9e30*/  SHF.R.U32.HI R3, RZ, R6, R3 ;  /* 0x00000006ff037219 */ /* 0x000fca0000011603 */
[----:B------:R-:W0:Y:S01]  /*9e40*/  LDC R20, c[0x0][0x600] ;  /* 0x00018000ff147b82 */ /* 0x000e220000000800 */
[-CC-:B--2---:R-:W-:Y:S02]  /*9e50*/  SHF.R.U64 R10, R12, R8.reuse, R3.reuse ;  /* 0x000000080c0a7219 */ /* 0x184fe40000001203 */
[----:B------:R-:W-:-:S05]  /*9e60*/  SHF.R.U32.HI R3, RZ, R8, R3 ;  /* 0x00000008ff037219 */ /* 0x000fca0000011603 */
[----:B------:R-:W2:Y:S01]  /*9e70*/  LDC R27, c[0x0][0x648] ;  /* 0x00019200ff1b7b82 */ /* 0x000ea20000000800 */
[-C--:B---3--:R-:W-:Y:S02]  /*9e80*/  SHF.L.U32 R4, R5, R26.reuse, RZ ;  /* 0x0000001a05047219 */ /* 0x088fe400000006ff */
[--C-:B------:R-:W-:Y:S02]  /*9e90*/  SHF.R.U64 R14, R10, R26, R3.reuse ;  /* 0x0000001a0a0e7219 */ /* 0x100fe40000001203 */
[----:B------:R-:W-:Y:S02]  /*9ea0*/  LOP3.LUT R25, RZ, R4, RZ, 0x33, !PT ;  /* 0x00000004ff197212 */ /* 0x000fe400078e33ff */
[-C--:B------:R-:W-:Y:S01]  /*9eb0*/  SHF.R.U32.HI R5, RZ, R26.reuse, R3 ;  /* 0x0000001aff057219 */ /* 0x080fe20000011603 */
[----:B------:R-:W3:Y:S01]  /*9ec0*/  LDC R30, c[0x0][0x638] ;  /* 0x00018e00ff1e7b82 */ /* 0x000ee20000000800 */
[----:B------:R-:W-:Y:S01]  /*9ed0*/  SHF.L.U32 R154, R7, R26, RZ ;  /* 0x0000001a079a7219 */ /* 0x000fe200000006ff */
[----:B------:R-:W-:-:S06]  /*9ee0*/  IMAD.MOV.U32 R4, RZ, RZ, R14 ;  /* 0x000000ffff047224 */ /* 0x000fcc00078e000e */
[----:B------:R-:W0:Y:S01]  /*9ef0*/  LDC R31, c[0x0][0x610] ;  /* 0x00018400ff1f7b82 */ /* 0x000e220000000800 */
[----:B----4-:R-:W-:Y:S05]  /*9f00*/  @!P0 BRA `(.L_x_291) ;  /* 0x0000000000288947 */ /* 0x010fea0003800000 */
        /* <DEDUP_REMOVED lines=10> */
.L_x_291:
[----:B------:R-:W-:Y:S01]  /*9fb0*/  ISETP.NE.AND P0, PT, R2, 0x1, PT ;  /* 0x000000010200780c */ /* 0x000fe20003f05270 */
[----:B0-----:R-:W-:Y:S01]  /*9fc0*/  VIADD R7, R20, 0xffffffff ;  /* 0xffffffff14077836 */ /* 0x001fe20000000000 */
[----:B-12---:R-:W-:Y:S01]  /*9fd0*/  SHF.R.U64 R0, R4, R27, R5 ;  /* 0x0000001b04007219 */ /* 0x006fe20000001205 */
[----:B------:R-:W-:Y:S01]  /*9fe0*/  IMAD.MOV R13, RZ, RZ, -R13 ;  /* 0x000000ffff0d7224 */ /* 0x000fe200078e0a0d */
[----:B------:R-:W-:Y:S01]  /*9ff0*/  LOP3.LUT R5, R10, R25, RZ, 0xc0, !PT ;  /* 0x000000190a057212 */ /* 0x000fe200078ec0ff */
[----:B------:R-:W-:Y:S02]  /*a000*/  IMAD.MOV.U32 R4, RZ, RZ, 0x1 ;  /* 0x00000001ff047424 */ /* 0x000fe400078e00ff */
[----:B------:R-:W-:Y:S02]  /*a010*/  IMAD.MOV R3, RZ, RZ, -R0 ;  /* 0x000000ffff037224 */ /* 0x000fe400078e0a00 */
[----:B------:R-:W-:Y:S01]  /*a020*/  IMAD R154, R154, R0, R5 ;  /* 0x000000009a9a7224 */ /* 0x000fe200078e0205 */
[----:B------:R-:W-:Y:S01]  /*a030*/  LOP3.LUT R5, R12, R7, RZ, 0xc0, !PT ;  /* 0x000000070c057212 */ /* 0x000fe200078ec0ff */
[----:B---3--:R-:W-:-:S02]  /*a040*/  IMAD R0, R3, R30, R14 ;  /* 0x0000001e03007224 */ /* 0x008fc400078e020e */
[----:B------:R-:W-:Y:S02]  /*a050*/  @P0 IMAD R21, R15, R13, R24 ;  /* 0x0000000d0f150224 */ /* 0x000fe400078e0218 */
[----:B------:R-:W-:Y:S01]  /*a060*/  IMAD R3, R0, R20, R5 ;  /* 0x0000001400037224 */ /* 0x000fe200078e0205 */
[----:B------:R-:W-:Y:S01]  /*a070*/  PRMT R0, R4, 0x7610, R0 ;  /* 0x0000761004007816 */ /* 0x000fe20000000000 */
[----:B------:R-:W-:-:S05]  /*a080*/  IMAD R154, R154, R31, R21 ;  /* 0x0000001f9a9a7224 */ /* 0x000fca00078e0215 */
[----:B------:R-:W-:Y:S02]  /*a090*/  SEL R153, R3, R154, !P0 ;  /* 0x0000009a03997207 */ /* 0x000fe40004000000 */
[----:B------:R-:W-:-:S07]  /*a0a0*/  SEL R154, R154, R3, !P0 ;  /* 0x000000039a9a7207 */ /* 0x000fce0004000000 */
.L_x_289:
[----:B------:R-:W-:-:S13]  /*a0b0*/  LOP3.LUT P0, RZ, R0, 0xff, RZ, 0xc0, !PT ;  /* 0x000000ff00ff7812 */ /* 0x000fda000780c0ff */
[----:B------:R-:W-:Y:S05]  /*a0c0*/  @P0 BRA `(.L_x_292) ;  /* 0xffffff7000540947 */ /* 0x000fea000383ffff */
[----:B------:R-:W-:Y:S05]  /*a0d0*/  EXIT ;  /* 0x000000000000794d */ /* 0x000fea0003800000 */
.L_x_7:
[----:B0-----:R-:W-:Y:S01]  /*a0e0*/  ULDC.64 UR4, c[0x0][0x650] ;  /* 0x0001940000047ab9 */ /* 0x001fe20000000a00 */
        /* <DEDUP_REMOVED lines=25> */
.L_x_294:
[----:B------:R-:W0:Y:S01]  /*a280*/  LDC.64 R28, c[0x0][0x640] ;  /* 0x00019000ff1c7b82 */ /* 0x000e220000000a00 */
[-CC-:B------:R-:W-:Y:S01]  /*a290*/  SHF.R.U64 R22, R12, R6.reuse, R13.reuse ;  /* 0x000000060c167219 */ /* 0x180fe2000000120d */
[----:B------:R-:W-:Y:S01]  /*a2a0*/  IMAD.MOV.U32 R30, RZ, RZ, 0x1 ;  /* 0x00000001ff1e7424 */ /* 0x000fe200078e00ff */
[----:B------:R-:W-:Y:S02]  /*a2b0*/  SHF.R.U32.HI R6, RZ, R6, R13 ;  /* 0x00000006ff067219 */ /* 0x000fe4000001160d */
        /* <DEDUP_REMOVED lines=8> */
[----:B------:R-:W-:Y:S01]  /*a340*/  IMAD.IADD R9, R9, 0x1, R11 ;  /* 0x0000000109097824 */ /* 0x000fe200078e020b */
[----:B0-----:R-:W-:-:S04]  /*a350*/  ISETP.NE.U32.AND P0, PT, R28, RZ, PT ;  /* 0x000000ff1c00720c */ /* 0x001fc80003f05070 */
[----:B------:R-:W-:Y:S02]  /*a360*/  ISETP.NE.AND.EX P0, PT, R29, RZ, PT, P0 ;  /* 0x000000ff1d00720c */ /* 0x000fe40003f05300 */
[----:B------:R-:W0:Y:S01]  /*a370*/  LDC R20, c[0x0][0x600] ;  /* 0x00018000ff147b82 */ /* 0x000e220000000800 */
[-CC-:B-1----:R-:W-:Y:S01]  /*a380*/  SHF.R.U64 R14, R8, R10.reuse, R9.reuse ;  /* 0x0000000a080e7219 */ /* 0x182fe20000001209 */
[----:B------:R-:W-:Y:S01]  /*a390*/  IMAD.MOV.U32 R8, RZ, RZ, -0x1 ;  /* 0xffffffffff087424 */ /* 0x000fe200078e00ff */
[----:B------:R-:W-:-:S05]  /*a3a0*/  SHF.R.U32.HI R9, RZ, R10, R9 ;  /* 0x0000000aff097219 */ /* 0x000fca0000011609 */
[----:B------:R-:W1:Y:S01]  /*a3b0*/  LDC R24, c[0x0][0x648] ;  /* 0x00019200ff187b82 */ /* 0x000e620000000800 */
[-CC-:B--2---:R-:W-:Y:S02]  /*a3c0*/  SHF.R.U64 R23, R14, R12.reuse, R9.reuse ;  /* 0x0000000c0e177219 */ /* 0x184fe40000001209 */
[----:B------:R-:W-:-:S05]  /*a3d0*/  SHF.R.U32.HI R6, RZ, R12, R9 ;  /* 0x0000000cff067219 */ /* 0x000fca0000011609 */
[----:B------:R-:W2:Y:S01]  /*a3e0*/  LDC R26, c[0x0][0x638] ;  /* 0x00018e00ff1a7b82 */ /* 0x000ea20000000800 */
[-C--:B---3--:R-:W-:Y:S02]  /*a3f0*/  SHF.L.U32 R8, R8, R27.reuse, RZ ;  /* 0x0000001b08087219 */ /* 0x088fe400000006ff */
[-CC-:B------:R-:W-:Y:S02]  /*a400*/  SHF.R.U64 R25, R23, R27.reuse, R6.reuse ;  /* 0x0000001b17197219 */ /* 0x180fe40000001206 */
[----:B------:R-:W-:Y:S02]  /*a410*/  LOP3.LUT R32, RZ, R8, RZ, 0x33, !PT ;  /* 0x00000008ff207212 */ /* 0x000fe400078e33ff */
[----:B------:R-:W-:Y:S01]  /*a420*/  SHF.R.U32.HI R9, RZ, R27, R6 ;  /* 0x0000001bff097219 */ /* 0x000fe20000011606 */
[----:B------:R-:W3:Y:S01]  /*a430*/  LDC R31, c[0x0][0x610] ;  /* 0x00018400ff1f7b82 */ /* 0x000ee20000000800 */
[----:B------:R-:W-:Y:S01]  /*a440*/  IMAD.MOV.U32 R8, RZ, RZ, R25 ;  /* 0x000000ffff087224 */ /* 0x000fe200078e0019 */
[----:B------:R-:W-:Y:S06]  /*a450*/  @!P0 BRA `(.L_x_295) ;  /* 0x0000000000288947 */ /* 0x000fec0003800000 */
        /* <DEDUP_REMOVED lines=10> */
.L_x_295:
[----:B------:R-:W-:Y:S01]  /*a500*/  ISETP.NE.AND P0, PT, R2, 0x1, PT ;  /* 0x000000010200780c */ /* 0x000fe20003f05270 */
[----:B------:R-:W-:Y:S01]  /*a510*/  IMAD.MOV.U32 R13, RZ, RZ, R22 ;  /* 0x000000ffff0d7224 */ /* 0x000fe200078e0016 */
[----:B-1----:R-:W-:Y:S01]  /*a520*/  SHF.R.U64 R6, R8, R24, R9 ;  /* 0x0000001808067219 */ /* 0x002fe20000001209 */
[----:B0-----:R-:W-:Y:S01]  /*a530*/  VIADD R9, R20, 0xffffffff ;  /* 0xffffffff14097836 */ /* 0x001fe20000000000 */
[----:B------:R-:W-:Y:S02]  /*a540*/  SHF.L.U32 R30, R30, R27, RZ ;  /* 0x0000001b1e1e7219 */ /* 0x000fe400000006ff */
[----:B------:R-:W-:Y:S01]  /*a550*/  LOP3.LUT R5, R23, R32, RZ, 0xc0, !PT ;  /* 0x0000002017057212 */ /* 0x000fe200078ec0ff */
[----:B------:R-:W-:-:S04]  /*a560*/  IMAD.MOV R8, RZ, RZ, -R6 ;  /* 0x000000ffff087224 */ /* 0x000fc800078e0a06 */
[----:B------:R-:W-:Y:S01]  /*a570*/  IMAD R6, R30, R6, R5 ;  /* 0x000000061e067224 */ /* 0x000fe200078e0205 */
[----:B------:R-:W-:Y:S01]  /*a580*/  LOP3.LUT R5, R14, R9, RZ, 0xc0, !PT ;  /* 0x000000090e057212 */ /* 0x000fe200078ec0ff */
[----:B------:R-:W-:Y:S02]  /*a590*/  @P0 IMAD R3, R7, R21, R4 ;  /* 0x0000001507030224 */ /* 0x000fe400078e0204 */
[----:B--2---:R-:W-:Y:S02]  /*a5a0*/  IMAD R4, R8, R26, R25 ;  /* 0x0000001a08047224 */ /* 0x004fe400078e0219 */
[----:B---3--:R-:W-:Y:S02]  /*a5b0*/  IMAD R3, R6, R31, R3 ;  /* 0x0000001f06037224 */ /* 0x008fe400078e0203 */
[----:B------:R-:W-:Y:S02]  /*a5c0*/  IMAD R4, R4, R20, R5 ;  /* 0x0000001404047224 */ /* 0x000fe400078e0205 */
[----:B------:R-:W-:-:S03]  /*a5d0*/  IMAD.MOV.U32 R6, RZ, RZ, 0x1 ;  /* 0x00000001ff067424 */ /* 0x000fc600078e00ff */
[----:B------:R-:W-:Y:S02]  /*a5e0*/  SEL R20, R4, R3, !P0 ;  /* 0x0000000304147207 */ /* 0x000fe40004000000 */
[----:B------:R-:W-:-:S07]  /*a5f0*/  SEL R11, R3, R4, !P0 ;  /* 0x00000004030b7207 */ /* 0x000fce0004000000 */
.L_x_293:
[----:B------:R-:W-:-:S08]  /*a600*/  NOP ;  /* 0x0000000000007918 */ /* 0x000fd00000000000 */
[----:B------:R-:W0:-:S00]  /*a610*/  USETMAXREG.DEALLOC.CTAPOOL 0x28 ;  /* 0x00000028000079c8 */ /* 0x000e0000080e0500 */
[----:B0-----:R-:W-:-:S13]  /*a620*/  ISETP.NE.AND P0, PT, R0, RZ, PT ;  /* 0x000000ff0000720c */ /* 0x001fda0003f05270 */
[----:B------:R-:W-:Y:S05]  /*a630*/  @P0 EXIT ;  /* 0x000000000000094d */ /* 0x000fea0003800000 */
[----:B------:R-:W-:Y:S01]  /*a640*/  LOP3.LUT P0, RZ, R6, 0xff, RZ, 0xc0, !PT ;  /* 0x000000ff06ff7812 */ /* 0x000fe2000780c0ff */
[----:B------:R-:W-:Y:S02]  /*a650*/  IMAD.MOV.U32 R0, RZ, RZ, 0x1 ;  /* 0x00000001ff007424 */ /* 0x000fe400078e00ff */
[----:B------:R-:W-:-:S10]  /*a660*/  IMAD.MOV.U32 R12, RZ, RZ, RZ ;  /* 0x000000ffff0c7224 */ /* 0x000fd400078e00ff */
[----:B------:R-:W-:Y:S05]  /*a670*/  @!P0 BRA `(.L_x_296) ;  /* 0x0000000c007c8947 */ /* 0x000fea0003800000 */
[----:B------:R-:W0:Y:S01]  /*a680*/  LDC R0, c[0x0][0x28c] ;  /* 0x0000a300ff007b82 */ /* 0x000e220000000800 */
[----:B------:R-:W-:Y:S01]  /*a690*/  ULDC UR5, c[0x0][0x658] ;  /* 0x0001960000057ab9 */ /* 0x000fe20000000800 */
[----:B------:R-:W-:Y:S01]  /*a6a0*/  UMOV UR11, 0xffffffff ;  /* 0xffffffff000b7882 */ /* 0x000fe20000000000 */
[----:B------:R-:W-:Y:S01]  /*a6b0*/  UMOV UR15, 0x1 ;  /* 0x00000001000f7882 */ /* 0x000fe20000000000 */
[----:B------:R-:W-:Y:S01]  /*a6c0*/  USHF.L.U32 UR11, UR11, UR5, URZ ;  /* 0x000000050b0b7299 */ /* 0x000fe2000800063f */
[----:B------:R-:W-:Y:S01]  /*a6d0*/  BSSY B0, `(.L_x_296) ;  /* 0x00000d9000007945 */ /* 0x000fe20003800000 */
[----:B------:R-:W-:Y:S01]  /*a6e0*/  ULDC UR9, c[0x0][0xc] ;  /* 0x0000030000097ab9 */ /* 0x000fe20000000800 */
[----:B------:R-:W-:Y:S01]  /*a6f0*/  ULDC UR14, c[0x0][0x10] ;  /* 0x00000400000e7ab9 */ /* 0x000fe20000000800 */
[----:B------:R-:W1:Y:S01]  /*a700*/  S2UR UR8, SR_CgaCtaId ;  /* 0x00000000000879c3 */ /* 0x000e620000008800 */
[----:B------:R-:W-:Y:S01]  /*a710*/  ULOP3.LUT UR13, URZ, UR11, URZ, 0x33, !UPT ;  /* 0x0000000b3f0d7292 */ /* 0x000fe2000f8e333f */
[----:B------:R-:W-:Y:S01]  /*a720*/  IMAD.MOV.U32 R10, RZ, RZ, 0x1 ;  /* 0x00000001ff0a7424 */ /* 0x000fe200078e00ff */
[----:B------:R-:W-:Y:S01]  /*a730*/  LOP3.LUT R9, R19, 0x2, RZ, 0xfc, !PT ;  /* 0x0000000213097812 */ /* 0x000fe200078efcff */
[----:B------:R-:W-:Y:S01]  /*a740*/  IMAD.MOV.U32 R12, RZ, RZ, RZ ;  /* 0x000000ffff0c7224 */ /* 0x000fe200078e00ff */
[----:B------:R-:W-:Y:S01]  /*a750*/  ULDC UR4, c[0x0][0x600] ;  /* 0x0001800000047ab9 */ /* 0x000fe20000000800 */
[----:B------:R-:W-:Y:S01]  /*a760*/  UMOV UR18, 0x5 ;  /* 0x0000000500127882 */ /* 0x000fe20000000000 */
[----:B------:R-:W-:-:S02]  /*a770*/  UIADD3 UR4, UR4, -0x1, URZ ;  /* 0xffffffff04047890 */ /* 0x000fc4000fffe03f */
[----:B------:R-:W-:Y:S01]  /*a780*/  USHF.L.U32 UR5, UR15, UR5, URZ ;  /* 0x000000050f057299 */ /* 0x000fe2000800063f */
[----:B------:R-:W-:Y:S01]  /*a790*/  ULDC.64 UR28, c[0x0][0x198] ;  /* 0x00006600001c7ab9 */ /* 0x000fe20000000a00 */
[----:B0-----:R-:W-:-:S05]  /*a7a0*/  VIADD R0, R0, 0x1f ;  /* 0x0000001f00007836 */ /* 0x001fca0000000000 */
[----:B------:R-:W-:Y:S01]  /*a7b0*/  SHF.R.S32.HI R3, RZ, 0x1f, R0 ;  /* 0x0000001fff037819 */ /* 0x000fe20000011400 */
[----:B-1----:R-:W-:-:S03]  /*a7c0*/  ULOP3.LUT UR10, UR8, 0x1, URZ, 0xc0, !UPT ;  /* 0x00000001080a7892 */ /* 0x002fc6000f8ec03f */
[----:B------:R-:W-:Y:S01]  /*a7d0*/  LEA.HI R3, R3, R0, RZ, 0x5 ;  /* 0x0000000003037211 */ /* 0x000fe200078f28ff */
[----:B------:R-:W-:Y:S01]  /*a7e0*/  USHF.R.U32.HI UR25, URZ, 0x1, UR8 ;  /* 0x000000013f197899 */ /* 0x000fe20008011608 */
[----:B------:R-:W-:Y:S01]  /*a7f0*/  IMAD.MOV.U32 R0, RZ, RZ, 0x1 ;  /* 0x00000001ff007424 */ /* 0x000fe200078e00ff */
[----:B------:R-:W-:Y:S01]  /*a800*/  USHF.L.U32 UR6, UR8, 0x7, URZ ;  /* 0x0000000708067899 */ /* 0x000fe2000800063f */
[----:B------:R-:W-:Y:S01]  /*a810*/  SHF.R.S32.HI R3, RZ, 0x5, R3 ;  /* 0x00000005ff037819 */ /* 0x000fe20000011403 */
[----:B------:R-:W-:Y:S02]  /*a820*/  USHF.L.U32 UR7, UR8, 0xc, URZ ;  /* 0x0000000c08077899 */ /* 0x000fe4000800063f */
[----:B------:R-:W-:Y:S02]  /*a830*/  ULOP3.LUT UR8, UR8, 0xfffffffe, URZ, 0xc0, !UPT ;  /* 0xfffffffe08087892 */ /* 0x000fe4000f8ec03f */
[----:B------:R-:W-:Y:S01]  /*a840*/  UISETP.GT.U32.AND UP0, UPT, UR10, 0xffff, UPT ;  /* 0x0000ffff0a00788c */ /* 0x000fe2000bf04070 */
[----:B------:R-:W-:Y:S01]  /*a850*/  VIADD R8, R3, 0x1 ;  /* 0x0000000103087836 */ /* 0x000fe20000000000 */
[----:B------:R-:W-:-:S02]  /*a860*/  USHF.L.U32 UR11, UR15, UR8, URZ ;  /* 0x000000080f0b7299 */ /* 0x000fc4000800063f */
[----:B------:R-:W-:Y:S02]  /*a870*/  ULOP3.LUT UR12, UR8, 0x1, URZ, 0xfc, !UPT ;  /* 0x00000001080c7892 */ /* 0x000fe4000f8efc3f */
[----:B------:R-:W-:Y:S02]  /*a880*/  UIMAD.WIDE.U32 UR8, UR9, UR14, URZ ;  /* 0x0000000e090872a5 */ /* 0x000fe4000f8e003f */
[----:B------:R-:W-:Y:S01]  /*a890*/  USEL UR10, UR10, 0xffff, !UP0 ;  /* 0x0000ffff0a0a7887 */ /* 0x000fe2000c000000 */
[----:B------:R-:W-:Y:S01]  /*a8a0*/  ULDC UR14, c[0x0][0x14] ;  /* 0x00000500000e7ab9 */ /* 0x000fe20000000800 */
[----:B------:R-:W-:Y:S02]  /*a8b0*/  USHF.L.U32 UR12, UR15, UR12, URZ ;  /* 0x0000000c0f0c7299 */ /* 0x000fe4000800063f */
[----:B------:R-:W-:Y:S02]  /*a8c0*/  UIMAD.WIDE.U32 UR26, UR8, UR14, URZ ;  /* 0x0000000e081a72a5 */ /* 0x000fe4000f8e003f */
[----:B------:R-:W-:-:S02]  /*a8d0*/  UIMAD UR21, UR9, UR14, URZ ;  /* 0x0000000e091572a4 */ /* 0x000fc4000f8e023f */
[----:B------:R-:W-:Y:S02]  /*a8e0*/  ULOP3.LUT UR10, UR10, 0xffff, URZ, 0xc0, !UPT ;  /* 0x0000ffff0a0a7892 */ /* 0x000fe4000f8ec03f */
[----:B------:R-:W-:Y:S02]  /*a8f0*/  ULOP3.LUT UR6, UR6, 0x80, URZ, 0xc0, !UPT ;  /* 0x0000008006067892 */ /* 0x000fe4000f8ec03f */
[----:B------:R-:W-:Y:S02]  /*a900*/  ULOP3.LUT UR7, UR7, 0x1000, URZ, 0xc0, !UPT ;  /* 0x0000100007077892 */ /* 0x000fe4000f8ec03f */
[----:B------:R-:W-:Y:S02]  /*a910*/  ULOP3.LUT UR19, UR11, UR12, URZ, 0xfc, !UPT ;  /* 0x0000000c0b137292 */ /* 0x000fe4000f8efc3f */
[----:B------:R-:W-:Y:S02]  /*a920*/  UIADD3 UR21, UR27, UR21, URZ ;  /* 0x000000151b157290 */ /* 0x000fe4000fffe03f */
[----:B------:R-:W-:-:S12]  /*a930*/  USHF.L.U32 UR18, UR18, UR10, URZ ;  /* 0x0000000a12127299 */ /* 0x000fd8000800063f */
.L_x_307:
[----:B------:R-:W-:-:S03]  /*a940*/  UMOV UR8, 0xffffffff ;  /* 0xffffffff00087882 */ /* 0x000fc60000000000 */
[----:B------:R-:W-:Y:S05]  /*a950*/  BRA.DIV UR8, `(.L_x_297) ;  /* 0x0000000e08d07947 */ /* 0x000fea000b800000 */
[----:B------:R-:W-:-:S13]  /*a960*/  ELECT P6, URZ, PT ;  /* 0x00000000003f782f */ /* 0x000fda00038c0000 */
.L_x_319:
[----:B------:R-:W0:Y:S01]  /*a970*/  LDC R4, c[0x0][0x28c] ;  /* 0x0000a300ff047b82 */ /* 0x000e220000000800 */
[----:B------:R-:W-:Y:S01]  /*a980*/  BSSY B1, `(.L_x_298) ;  /* 0x000003c000017945 */ /* 0x000fe20003800000 */
[----:B0-----:R-:W-:-:S13]  /*a990*/  ISETP.LT.OR P6, PT, R4, 0x1, !P6 ;  /* 0x000000010400780c */ /* 0x001fda00077c1670 */
[----:B------:R-:W-:Y:S05]  /*a9a0*/  @P6 BRA `(.L_x_299) ;  /* 0x0000000000e46947 */ /* 0x000fea0003800000 */
[----:B------:R-:W-:Y:S01]  /*a9b0*/  LEA R11, R11, UR25, 0x1 ;  /* 0x000000190b0b7c11 */ /* 0x000fe2000f8e08ff */
[----:B------:R-:W-:Y:S01]  /*a9c0*/  IMAD.MOV.U32 R21, RZ, RZ, RZ ;  /* 0x000000ffff157224 */ /* 0x000fe200078e00ff */
[----:B------:R-:W-:Y:S01]  /*a9d0*/  LEA R20, R20, UR6, 0x8 ;  /* 0x0000000614147c11 */ /* 0x000fe2000f8e40ff */
[----:B------:R-:W-:Y:S02]  /*a9e0*/  IMAD.MOV.U32 R4, RZ, RZ, R8 ;  /* 0x000000ffff047224 */ /* 0x000fe400078e0008 */
[----:B------:R-:W-:Y:S02]  /*a9f0*/  IMAD.MOV.U32 R5, RZ, RZ, R0 ;  /* 0x000000ffff057224 */ /* 0x000fe400078e0000 */
[----:B------:R-:W-:Y:S02]  /*aa00*/  IMAD.MOV.U32 R6, RZ, RZ, R12 ;  /* 0x000000ffff067224 */ /* 0x000fe400078e000c */
[----:B------:R-:W-:-:S07]  /*aa10*/  IMAD.SHL.U32 R15, R11, 0x40, RZ ;  /* 0x000000400b0f7824 */ /* 0x000fce00078e00ff */
.L_x_302:
[----:B------:R-:W0:Y:S01]  /*aa20*/  S2R R14, SR_CgaCtaId ;  /* 0x00000000000e7919 */ /* 0x000e220000008800 */
[----:B------:R-:W-:Y:S02]  /*aa30*/  MOV R7, 0x400 ;  /* 0x0000040000077802 */ /* 0x000fe40000000f00 */
[----:B------:R-:W-:-:S13]  /*aa40*/  LOP3.LUT P1, RZ, R18, 0x7f, RZ, 0xc0, !PT ;  /* 0x0000007f12ff7812 */ /* 0x000fda000782c0ff */
[----:B------:R-:W1:Y:S01]  /*aa50*/  @!P1 LDC R11, c[0x0][0x500] ;  /* 0x00014000ff0b9b82 */ /* 0x000e620000000800 */
[----:B0-----:R-:W-:Y:S02]  /*aa60*/  LEA R22, R14, R7, 0x18 ;  /* 0x000000070e167211 */ /* 0x001fe400078ec0ff */
[----:B------:R-:W-:-:S03]  /*aa70*/  SHF.L.U32 R7, R5, 0x1f, RZ ;  /* 0x0000001f05077819 */ /* 0x000fc600000006ff */
[----:B------:R-:W-:-:S04]  /*aa80*/  IMAD R14, R6, 0x8, R22 ;  /* 0x00000008060e7824 */ /* 0x000fc800078e0216 */
[----:B------:R-:W0:Y:S02]  /*aa90*/  SYNCS.PHASECHK.TRANS64.TRYWAIT P0, [R14+URZ+0x28], R7 ;  /* 0x000028070e0075a7 */ /* 0x000e24000800017f */
[----:B01----:R-:W-:Y:S05]  /*aaa0*/  @!P0 BRA `(.L_x_300) ;  /* 0x0000000c009c8947 */ /* 0x003fea0003800000 */
.L_x_320:
[----:B0-----:R-:W-:Y:S01]  /*aab0*/  PRMT R7, R9, 0x9910, RZ ;  /* 0x0000991009077816 */ /* 0x001fe200000000ff */
[----:B------:R0:W-:Y:S03]  /*aac0*/  @!P1 SYNCS.ARRIVE.TRANS64 RZ, [R14+URZ], R11 ;  /* 0x0000000b0eff99a7 */ /* 0x0001e6000800003f */
[----:B------:R-:W-:-:S13]  /*aad0*/  ISETP.NE.AND P0, PT, R7, 0x2, PT ;  /* 0x000000020700780c */ /* 0x000fda0003f05270 */
[----:B0-----:R-:W-:Y:S05]  /*aae0*/  @P0 BRA `(.L_x_301) ;  /* 0x0000000000040947 */ /* 0x001fea0003800000 */
[----:B------:R-:W-:Y:S01]  /*aaf0*/  BPT.TRAP 0x1 ;  /* 0x000000040000795c */ /* 0x000fe20000300000 */
.L_x_301:
[----:B------:R-:W-:Y:S01]  /*ab00*/  LEA R7, R6, UR25, 0x1 ;  /* 0x0000001906077c11 */ /* 0x000fe2000f8e08ff */
[----:B------:R-:W-:Y:S01]  /*ab10*/  VIADD R4, R4, 0xffffffff ;  /* 0xffffffff04047836 */ /* 0x000fe20000000000 */
[----:B------:R-:W-:Y:S01]  /*ab20*/  R2UR UR23, R15 ;  /* 0x000000000f1772ca */ /* 0x000fe200000e0000 */
[----:B------:R-:W-:Y:S01]  /*ab30*/  UIADD3 UR14, UP0, UR28, 0xf0, URZ ;  /* 0x000000f01c0e7890 */ /* 0x000fe2000ff1e03f */
[----:B------:R-:W-:Y:S01]  /*ab40*/  R2UR UR9, R14 ;  /* 0x000000000e0972ca */ /* 0x000fe200000e0000 */
[----:B------:R-:W-:Y:S01]  /*ab50*/  IMAD.SHL.U32 R7, R7, 0x800, RZ ;  /* 0x0000080007077824 */ /* 0x000fe200078e00ff */
[----:B------:R-:W-:Y:S01]  /*ab60*/  R2UR UR10, R21 ;  /* 0x00000000150a72ca */ /* 0x000fe200000e0000 */
[----:B------:R-:W-:Y:S01]  /*ab70*/  UIADD3 UR32, UP1, UR28, 0x1f0, URZ ;  /* 0x000001f01c207890 */ /* 0x000fe2000ff3e03f */
[----:B------:R-:W-:Y:S01]  /*ab80*/  R2UR UR12, R13 ;  /* 0x000000000d0c72ca */ /* 0x000fe200000e0000 */
[--C-:B------:R-:W-:Y:S01]  /*ab90*/  IMAD R11, R7, 0x2, R22.reuse ;  /* 0x00000002070b7824 */ /* 0x100fe200078e0216 */
[----:B------:R-:W-:Y:S01]  /*aba0*/  LEA R7, R6, UR7, 0xd ;  /* 0x0000000706077c11 */ /* 0x000fe2000f8e68ff */
[----:B------:R-:W-:Y:S01]  /*abb0*/  UIADD3.X UR15, URZ, UR29, URZ, UP0, !UPT ;  /* 0x0000001d3f0f7290 */ /* 0x000fe200087fe43f */
[----:B------:R-:W-:Y:S01]  /*abc0*/  R2UR UR24, R20 ;  /* 0x00000000141872ca */ /* 0x000fe200000e0000 */
[----:B------:R-:W-:Y:S01]  /*abd0*/  UPRMT UR20, URZ, 0x5410, UR18 ;  /* 0x000054103f147896 */ /* 0x000fe20008000012 */
[----:B------:R-:W-:Y:S01]  /*abe0*/  R2UR UR8, R11 ;  /* 0x000000000b0872ca */ /* 0x000fe200000e0000 */
[----:B------:R-:W-:Y:S01]  /*abf0*/  IMAD R7, R7, 0x2, R22 ;  /* 0x0000000207077824 */ /* 0x000fe200078e0216 */
[----:B------:R-:W-:Y:S01]  /*ac00*/  ISETP.GT.AND P1, PT, R4, 0x1, PT ;  /* 0x000000010400780c */ /* 0x000fe20003f24270 */
[----:B------:R-:W-:Y:S01]  /*ac10*/  VIADD R6, R6, 0x1 ;  /* 0x0000000106067836 */ /* 0x000fe20000000000 */
[----:B------:R-:W-:Y:S01]  /*ac20*/  UPRMT UR30, URZ, 0x5410, UR19 ;  /* 0x000054103f1e7896 */ /* 0x000fe20008000013 */
[----:B------:R-:W-:Y:S01]  /*ac30*/  VIADD R21, R21, 0x20 ;  /* 0x0000002015157836 */ /* 0x000fe20000000000 */
[----:B------:R-:W-:Y:S01]  /*ac40*/  R2UR UR11, R7 ;  /* 0x00000000070b72ca */ /* 0x000fe200000e0000 */
[----:B------:R-:W-:Y:S01]  /*ac50*/  UIADD3.X UR33, URZ, UR29, URZ, UP1, !UPT ;  /* 0x0000001d3f217290 */ /* 0x000fe20008ffe43f */
[----:B------:R-:W-:Y:S01]  /*ac60*/  ISETP.NE.AND P0, PT, R6, 0x5, PT ;  /* 0x000000050600780c */ /* 0x000fe20003f05270 */
[----:B------:R-:W-:Y:S01]  /*ac70*/  UMOV UR16, 0x0 ;  /* 0x0000000000107882 */ /* 0x000fe20000000000 */
[----:B------:R-:W-:-:S02]  /*ac80*/  UMOV UR17, 0x10000000 ;  /* 0x1000000000117882 */ /* 0x000fc40000000000 */
[----:B------:R-:W-:Y:S01]  /*ac90*/  SEL R14, RZ, 0x1, P0 ;  /* 0x00000001ff0e7807 */ /* 0x000fe20000000000 */
[----:B------:R-:W-:Y:S01]  /*aca0*/  UIADD3 UR8, UR8, 0x100, URZ ;  /* 0x0000010008087890 */ /* 0x000fe2000fffe03f */
[----:B------:R-:W-:Y:S02]  /*acb0*/  SEL R6, R6, RZ, P0 ;  /* 0x000000ff06067207 */ /* 0x000fe40000000000 */
[----:B------:R-:W-:-:S03]  /*acc0*/  LOP3.LUT R5, R5, R14, RZ, 0x3c, !PT ;  /* 0x0000000e05057212 */ /* 0x000fc600078e3cff */
[----:B------:R-:W-:-:S03]  /*acd0*/  UIADD3 UR22, UR11, 0xa100, URZ ;  /* 0x0000a1000b167890 */ /* 0x000fc6000fffe03f */
[----:B------:R-:W-:Y:S02]  /*ace0*/  UMOV UR11, UR23 ;  /* 0x00000017000b7c82 */ /* 0x000fe40008000000 */
[----:B------:R0:W-:Y:S02]  /*acf0*/  UTMALDG.3D.MULTICAST [UR8], [UR14], UR20, desc[UR16] ;  /* 0x000010080e0073b4 */ /* 0x0001e40008011814 */
[----:B0-----:R-:W-:Y:S01]  /*ad00*/  UMOV UR8, UR22 ;  /* 0x0000001600087c82 */ /* 0x001fe20008000000 */
[----:B------:R-:W-:Y:S02]  /*ad10*/  UMOV UR11, UR24 ;  /* 0x00000018000b7c82 */ /* 0x000fe40008000000 */
[----:B------:R0:W-:Y:S02]  /*ad20*/  UTMALDG.3D.MULTICAST [UR8], [UR32], UR30, desc[UR16] ;  /* 0x00001008200073b4 */ /* 0x0001e4000801181e */
[----:B0-----:R-:W-:Y:S05]  /*ad30*/  @P1 BRA `(.L_x_302) ;  /* 0xfffffffc00381947 */ /* 0x001fea000383ffff */
.L_x_299:
[----:B------:R-:W-:Y:S05]  /*ad40*/  BSYNC B1 ;  /* 0x0000000000017941 */ /* 0x000fea0003800000 */
.L_x_298:
[----:B------:R-:W-:Y:S01]  /*ad50*/  LOP3.LUT P1, RZ, R10, 0xff, RZ, 0xc0, !PT ;  /* 0x000000ff0aff7812 */ /* 0x000fe2000782c0ff */
[C---:B------:R-:W-:Y:S01]  /*ad60*/  IMAD.IADD R12, R3.reuse, 0x1, R12 ;  /* 0x00000001030c7824 */ /* 0x040fe200078e020c */
[----:B------:R-:W-:Y:S01]  /*ad70*/  ULDC.64 UR8, c[0x0][0x650] ;  /* 0x0001940000087ab9 */ /* 0x000fe20000000a00 */
[C---:B------:R-:W-:Y:S01]  /*ad80*/  ISETP.GE.U32.AND P2, PT, R3.reuse, 0x5, PT ;  /* 0x000000050300780c */ /* 0x040fe20003f46070 */
[----:B------:R-:W-:Y:S01]  /*ad90*/  BSSY B1, `(.L_x_303) ;  /* 0x000006a000017945 */ /* 0x000fe20003800000 */
[----:B------:R-:W-:Y:S01]  /*ada0*/  IMAD.MOV.U32 R11, RZ, RZ, -0x1 ;  /* 0xffffffffff0b7424 */ /* 0x000fe200078e00ff */
[----:B------:R-:W-:Y:S01]  /*adb0*/  ISETP.GT.U32.AND P0, PT, R12, 0x4, PT ;  /* 0x000000040c00780c */ /* 0x000fe20003f04070 */
[----:B------:R-:W-:Y:S01]  /*adc0*/  IMAD.MOV.U32 R20, RZ, RZ, -0x1 ;  /* 0xffffffffff147424 */ /* 0x000fe200078e00ff */
[----:B------:R-:W-:Y:S01]  /*add0*/  PRMT R10, RZ, 0x7610, R10 ;  /* 0x00007610ff0a7816 */ /* 0x000fe2000000000a */
[----:B------:R-:W-:Y:S01]  /*ade0*/  IMAD.MOV.U32 R13, RZ, RZ, -0x1 ;  /* 0xffffffffff0d7424 */ /* 0x000fe200078e00ff */
[----:B------:R-:W-:-:S03]  /*adf0*/  ISETP.LT.U32.AND P0, PT, R3, 0x5, P0 ;  /* 0x000000050300780c */ /* 0x000fc60000701070 */
[----:B------:R-:W0:Y:S01]  /*ae00*/  @P1 S2R R5, SR_CgaCtaId ;  /* 0x0000000000051919 */ /* 0x000e220000008800 */
[----:B------:R-:W-:-:S04]  /*ae10*/  @P1 MOV R4, 0x400 ;  /* 0x0000040000041802 */ /* 0x000fc80000000f00 */
[----:B0-----:R-:W-:Y:S01]  /*ae20*/  @P1 LEA R6, R5, R4, 0x18 ;  /* 0x0000000405061211 */ /* 0x001fe200078ec0ff */
[----:B------:R-:W-:-:S03]  /*ae30*/  IMAD.WIDE.U32 R4, R12, -0x33333333, RZ ;  /* 0xcccccccd0c047825 */ /* 0x000fc600078e00ff */
[----:B------:R0:W-:Y:S01]  /*ae40*/  @P1 SYNCS.ARRIVE.TRANS64.A1T0 RZ, [R6+URZ+0x68], RZ ;  /* 0x000068ff06ff19a7 */ /* 0x0001e2000810003f */
[----:B------:R-:W-:Y:S02]  /*ae50*/  IADD3 R16, P1, R16, UR26, RZ ;  /* 0x0000001a10107c10 */ /* 0x000fe4000ff3e0ff */
[----:B------:R-:W-:Y:S02]  /*ae60*/  SHF.R.U32.HI R7, RZ, 0x2, R5 ;  /* 0x00000002ff077819 */ /* 0x000fe40000011605 */
[----:B------:R-:W-:Y:S02]  /*ae70*/  SEL R5, RZ, 0x1, !P0 ;  /* 0x00000001ff057807 */ /* 0x000fe40004000000 */
[----:B------:R-:W-:Y:S01]  /*ae80*/  IADD3.X R17, R17, UR21, RZ, P1, !PT ;  /* 0x0000001511117c10 */ /* 0x000fe20008ffe4ff */
[----:B------:R-:W-:Y:S01]  /*ae90*/  IMAD R12, R7, -0x5, R12 ;  /* 0xfffffffb070c7824 */ /* 0x000fe200078e020c */
[----:B------:R-:W-:Y:S02]  /*aea0*/  ISETP.GE.U32.AND P0, PT, R16, UR8, PT ;  /* 0x0000000810007c0c */ /* 0x000fe4000bf06070 */
[----:B------:R-:W-:-:S02]  /*aeb0*/  LOP3.LUT R0, R0, R5, RZ, 0x3c, !PT ;  /* 0x0000000500007212 */ /* 0x000fc400078e3cff */
[----:B------:R-:W-:Y:S02]  /*aec0*/  ISETP.GE.U32.AND.EX P0, PT, R17, UR9, PT, P0 ;  /* 0x0000000911007c0c */ /* 0x000fe4000bf06100 */
[----:B------:R-:W-:Y:S02]  /*aed0*/  @P2 LOP3.LUT R0, R0, 0x1, R7, 0x78, !PT ;  /* 0x0000000100002812 */ /* 0x000fe400078e7807 */
[----:B------:R-:W-:-:S09]  /*aee0*/  PRMT R4, RZ, 0x7610, R4 ;  /* 0x00007610ff047816 */ /* 0x000fd20000000004 */
[----:B0-----:R-:W-:Y:S05]  /*aef0*/  @P0 BRA `(.L_x_304) ;  /* 0x00000004004c0947 */ /* 0x001fea0003800000 */
[----:B------:R-:W0:Y:S01]  /*af00*/  S2R R14, SR_CTAID.X ;  /* 0x00000000000e7919 */ /* 0x000e220000002500 */
[----:B------:R-:W-:Y:S01]  /*af10*/  ULDC.64 UR8, c[0x0][0x628] ;  /* 0x00018a0000087ab9 */ /* 0x000fe20000000a00 */
[----:B------:R-:W1:Y:S01]  /*af20*/  LDC R15, c[0x0][0x144] ;  /* 0x00005100ff0f7b82 */ /* 0x000e620000000800 */
[----:B------:R-:W-:Y:S01]  /*af30*/  ISETP.NE.U32.AND P0, PT, RZ, UR8, PT ;  /* 0x00000008ff007c0c */ /* 0x000fe2000bf05070 */
[----:B------:R-:W2:Y:S01]  /*af40*/  S2R R11, SR_CTAID.Y ;  /* 0x00000000000b7919 */ /* 0x000ea20000002600 */
[----:B------:R-:W-:Y:S01]  /*af50*/  ULDC UR10, c[0x0][0x150] ;  /* 0x00005400000a7ab9 */ /* 0x000fe20000000800 */
[----:B------:R-:W-:Y:S01]  /*af60*/  ULDC UR11, c[0x0][0x630] ;  /* 0x00018c00000b7ab9 */ /* 0x000fe20000000800 */
[----:B------:R-:W-:Y:S01]  /*af70*/  ISETP.NE.AND.EX P0, PT, RZ, UR9, PT, P0 ;  /* 0x00000009ff007c0c */ /* 0x000fe2000bf05300 */
[----:B------:R-:W-:Y:S01]  /*af80*/  IMAD.MOV.U32 R4, RZ, RZ, R16 ;  /* 0x000000ffff047224 */ /* 0x000fe200078e0010 */
[----:B0-----:R-:W-:-:S05]  /*af90*/  I2FP.F32.U32 R5, R14 ;  /* 0x0000000e00057245 */ /* 0x001fca0000201000 */
[----:B------:R-:W-:Y:S01]  /*afa0*/  FMUL R20, R5, UR10 ;  /* 0x0000000a05147c20 */ /* 0x000fe20008400000 */
[----:B------:R-:W-:-:S05]  /*afb0*/  IMAD.MOV.U32 R5, RZ, RZ, R17 ;  /* 0x000000ffff057224 */ /* 0x000fca00078e0011 */
[----:B--2---:R-:W-:Y:S05]  /*afc0*/  @!P0 BRA `(.L_x_305) ;  /* 0x0000000000288947 */ /* 0x004fea0003800000 */
[----:B------:R-:W-:Y:S02]  /*afd0*/  ULDC UR10, c[0x0][0x634] ;  /* 0x00018d00000a7ab9 */ /* 0x000fe40000000800 */
[----:B------:R-:W-:-:S05]  /*afe0*/  IADD3 R5, P0, R16, UR10, RZ ;  /* 0x0000000a10057c10 */ /* 0x000fca000ff1e0ff */
[----:B------:R-:W-:-:S04]  /*aff0*/  IMAD.X R13, RZ, RZ, R17, P0 ;  /* 0x000000ffff0d7224 */ /* 0x000fc800000e0611 */
[----:B------:R-:W-:-:S04]  /*b000*/  IMAD.WIDE.U32 R6, R13, UR8, RZ ;  /* 0x000000080d067c25 */ /* 0x000fc8000f8e00ff */
[----:B------:R-:W-:-:S04]  /*b010*/  IMAD.WIDE.U32 R6, P0, R5, UR9, R6 ;  /* 0x0000000905067c25 */ /* 0x000fc8000f800006 */
[----:B------:R-:W-:-:S04]  /*b020*/  IMAD.WIDE.U32 R4, R5, UR8, RZ ;  /* 0x0000000805047c25 */ /* 0x000fc8000f8e00ff */
[----:B------:R-:W-:Y:S01]  /*b030*/  IMAD.MOV.U32 R4, RZ, RZ, R7 ;  /* 0x000000ffff047224 */ /* 0x000fe200078e0007 */
[----:B------:R-:W-:Y:S01]  /*b040*/  IADD3 RZ, P1, R5, R6, RZ ;  /* 0x0000000605ff7210 */ /* 0x000fe20007f3e0ff */
[----:B------:R-:W-:-:S04]  /*b050*/  IMAD.X R5, RZ, RZ, RZ, P0 ;  /* 0x000000ffff057224 */ /* 0x000fc800000e06ff */
[----:B------:R-:W-:-:S08]  /*b060*/  IMAD.WIDE.U32.X R4, R13, UR9, R4, P1 ;  /* 0x000000090d047c25 */ /* 0x000fd000088e0404 */
.L_x_305:
[--C-:B------:R-:W-:Y:S01]  /*b070*/  SHF.R.U64 R13, R4, UR11, R5.reuse ;  /* 0x0000000b040d7c19 */ /* 0x100fe20008001205 */
[----:B------:R-:W0:Y:S01]  /*b080*/  F2I.U32.TRUNC.NTZ R20, R20 ;  /* 0x0000001400147305 */ /* 0x000e22000020f000 */
[----:B------:R-:W-:Y:S01]  /*b090*/  SHF.R.U32.HI R4, RZ, UR11, R5 ;  /* 0x0000000bff047c19 */ /* 0x000fe20008011605 */
[----:B------:R-:W-:Y:S01]  /*b0a0*/  ULDC.64 UR8, c[0x0][0x620] ;  /* 0x0001880000087ab9 */ /* 0x000fe20000000a00 */
[----:B------:R-:W-:Y:S01]  /*b0b0*/  IADD3 R7, P0, RZ, -R13, RZ ;  /* 0x8000000dff077210 */ /* 0x000fe20007f1e0ff */
[----:B------:R-:W-:Y:S01]  /*b0c0*/  ULDC.64 UR10, c[0x0][0x640] ;  /* 0x00019000000a7ab9 */ /* 0x000fe20000000a00 */
[----:B------:R-:W2:Y:S03]  /*b0d0*/  LDC R22, c[0x0][0x148] ;  /* 0x00005200ff167b82 */ /* 0x000ea60000000800 */
[----:B------:R-:W-:Y:S01]  /*b0e0*/  IMAD.X R4, RZ, RZ, ~R4, P0 ;  /* 0x000000ffff047224 */ /* 0x000fe200000e0e04 */
[----:B------:R-:W-:-:S03]  /*b0f0*/  ISETP.NE.U32.AND P0, PT, RZ, UR10, PT ;  /* 0x0000000aff007c0c */ /* 0x000fc6000bf05070 */
[----:B------:R-:W-:Y:S01]  /*b100*/  IMAD R6, R4, UR8, RZ ;  /* 0x0000000804067c24 */ /* 0x000fe2000f8e02ff */
[----:B------:R-:W-:Y:S01]  /*b110*/  ISETP.NE.AND.EX P0, PT, RZ, UR11, PT, P0 ;  /* 0x0000000bff007c0c */ /* 0x000fe2000bf05300 */
[----:B------:R-:W-:Y:S01]  /*b120*/  IMAD.WIDE.U32 R4, R7, UR8, R16 ;  /* 0x0000000807047c25 */ /* 0x000fe2000f8e0010 */
[----:B------:R-:W-:-:S03]  /*b130*/  ULDC UR8, c[0x0][0x618] ;  /* 0x0001860000087ab9 */ /* 0x000fc60000000800 */
[----:B------:R-:W-:Y:S01]  /*b140*/  IMAD R7, R7, UR9, R6 ;  /* 0x0000000907077c24 */ /* 0x000fe2000f8e0206 */
[----:B------:R-:W-:Y:S01]  /*b150*/  ULDC UR9, c[0x0][0x154] ;  /* 0x0000550000097ab9 */ /* 0x000fe20000000800 */
[----:B0-----:R-:W-:Y:S02]  /*b160*/  IMAD.MOV R6, RZ, RZ, -R20 ;  /* 0x000000ffff067224 */ /* 0x001fe400078e0a14 */
[----:B------:R-:W-:Y:S02]  /*b170*/  IMAD.IADD R5, R5, 0x1, R7 ;  /* 0x0000000105057824 */ /* 0x000fe400078e0207 */
[----:B-1----:R-:W-:Y:S01]  /*b180*/  IMAD R14, R15, R6, R14 ;  /* 0x000000060f0e7224 */ /* 0x002fe200078e020e */
[----:B------:R-:W-:Y:S02]  /*b190*/  I2FP.F32.U32 R6, R11 ;  /* 0x0000000b00067245 */ /* 0x000fe40000201000 */
[--C-:B------:R-:W-:Y:S02]  /*b1a0*/  SHF.R.U64 R15, R4, UR8, R5.reuse ;  /* 0x00000008040f7c19 */ /* 0x100fe40008001205 */
[----:B------:R-:W-:Y:S01]  /*b1b0*/  SHF.R.U32.HI R4, RZ, UR8, R5 ;  /* 0x00000008ff047c19 */ /* 0x000fe20008011605 */
[----:B------:R-:W-:Y:S01]  /*b1c0*/  FMUL R6, R6, UR9 ;  /* 0x0000000906067c20 */ /* 0x000fe20008400000 */
[----:B------:R-:W-:-:S02]  /*b1d0*/  ULDC UR8, c[0x0][0x608] ;  /* 0x0001820000087ab9 */ /* 0x000fc40000000800 */
[--C-:B------:R-:W-:Y:S01]  /*b1e0*/  SHF.R.U64 R21, R15, UR8, R4.reuse ;  /* 0x000000080f157c19 */ /* 0x100fe20008001204 */
[----:B------:R0:W1:Y:S01]  /*b1f0*/  F2I.U32.TRUNC.NTZ R24, R6 ;  /* 0x0000000600187305 */ /* 0x000062000020f000 */
[----:B------:R-:W-:Y:S01]  /*b200*/  SHF.R.U32.HI R4, RZ, UR8, R4 ;  /* 0x00000008ff047c19 */ /* 0x000fe20008011604 */
[----:B------:R-:W-:-:S03]  /*b210*/  ULDC UR8, c[0x0][0x658] ;  /* 0x0001960000087ab9 */ /* 0x000fc60000000800 */
[--C-:B------:R-:W-:Y:S02]  /*b220*/  SHF.R.U64 R20, R21, UR8, R4.reuse ;  /* 0x0000000815147c19 */ /* 0x100fe40008001204 */
[----:B------:R-:W-:-:S03]  /*b230*/  SHF.R.U32.HI R23, RZ, UR8, R4 ;  /* 0x00000008ff177c19 */ /* 0x000fc60008011604 */
[----:B------:R-:W-:Y:S02]  /*b240*/  IMAD.MOV.U32 R4, RZ, RZ, R20 ;  /* 0x000000ffff047224 */ /* 0x000fe400078e0014 */
[----:B------:R-:W-:Y:S01]  /*b250*/  IMAD.MOV.U32 R5, RZ, RZ, R23 ;  /* 0x000000ffff057224 */ /* 0x000fe200078e0017 */
[----:B0-----:R-:W-:Y:S06]  /*b260*/  @!P0 BRA `(.L_x_306) ;  /* 0x0000000000288947 */ /* 0x001fec0003800000 */
        /* <DEDUP_REMOVED lines=10> */
.L_x_306:
[----:B------:R-:W-:Y:S01]  /*b310*/  ISETP.NE.AND P0, PT, R2, 0x1, PT ;  /* 0x000000010200780c */ /* 0x000fe20003f05270 */
[----:B------:R-:W-:Y:S01]  /*b320*/  ULDC UR8, c[0x0][0x648] ;  /* 0x0001920000087ab9 */ /* 0x000fe20000000800 */
[----:B-1----:R-:W-:Y:S01]  /*b330*/  IMAD.MOV R24, RZ, RZ, -R24 ;  /* 0x000000ffff187224 */ /* 0x002fe200078e0a18 */
[----:B------:R-:W-:Y:S01]  /*b340*/  SHF.R.U64 R4, R4, UR8, R5 ;  /* 0x0000000804047c19 */ /* 0x000fe20008001205 */
[----:B------:R-:W-:Y:S01]  /*b350*/  ULDC UR8, c[0x0][0x638] ;  /* 0x00018e0000087ab9 */ /* 0x000fe20000000800 */
[----:B------:R-:W-:Y:S01]  /*b360*/  LOP3.LUT R21, R21, UR13, RZ, 0xc0, !PT ;  /* 0x0000000d15157c12 */ /* 0x000fe2000f8ec0ff */
[----:B------:R-:W-:Y:S02]  /*b370*/  ULDC UR9, c[0x0][0x610] ;  /* 0x0001840000097ab9 */ /* 0x000fe40000000800 */
[----:B------:R-:W-:Y:S02]  /*b380*/  IMAD.MOV R5, RZ, RZ, -R4 ;  /* 0x000000ffff057224 */ /* 0x000fe400078e0a04 */
[----:B------:R-:W-:-:S02]  /*b390*/  IMAD R21, R4, UR5, R21 ;  /* 0x0000000504157c24 */ /* 0x000fc4000f8e0215 */
[----:B------:R-:W-:Y:S01]  /*b3a0*/  IMAD R20, R5, UR8, R20 ;  /* 0x0000000805147c24 */ /* 0x000fe2000f8e0214 */
[----:B------:R-:W-:Y:S01]  /*b3b0*/  ULDC UR8, c[0x0][0x600] ;  /* 0x0001800000087ab9 */ /* 0x000fe20000000800 */
[----:B--2---:R-:W-:Y:S01]  /*b3c0*/  @P0 IMAD R14, R22, R24, R11 ;  /* 0x00000018160e0224 */ /* 0x004fe200078e020b */
[----:B------:R-:W-:Y:S01]  /*b3d0*/  LOP3.LUT R11, R15, UR4, RZ, 0xc0, !PT ;  /* 0x000000040f0b7c12 */ /* 0x000fe2000f8ec0ff */
[----:B------:R-:W-:Y:S02]  /*b3e0*/  IMAD.MOV.U32 R4, RZ, RZ, 0x1 ;  /* 0x00000001ff047424 */ /* 0x000fe400078e00ff */
[----:B------:R-:W-:Y:S02]  /*b3f0*/  IMAD R14, R21, UR9, R14 ;  /* 0x00000009150e7c24 */ /* 0x000fe4000f8e020e */
[----:B------:R-:W-:-:S05]  /*b400*/  IMAD R11, R20, UR8, R11 ;  /* 0x00000008140b7c24 */ /* 0x000fca000f8e020b */
[----:B------:R-:W-:Y:S02]  /*b410*/  SEL R20, R11, R14, !P0 ;  /* 0x0000000e0b147207 */ /* 0x000fe40004000000 */
[----:B------:R-:W-:-:S07]  /*b420*/  SEL R11, R14, R11, !P0 ;  /* 0x0000000b0e0b7207 */ /* 0x000fce0004000000 */
.L_x_304:
[----:B------:R-:W-:Y:S05]  /*b430*/  BSYNC B1 ;  /* 0x0000000000017941 */ /* 0x000fea0003800000 */
.L_x_303:
[----:B------:R-:W-:-:S13]  /*b440*/  LOP3.LUT P0, RZ, R4, 0xff, RZ, 0xc0, !PT ;  /* 0x000000ff04ff7812 */ /* 0x000fda000780c0ff */
[----:B------:R-:W-:Y:S05]  /*b450*/  @P0 BRA `(.L_x_307) ;  /* 0xfffffff400380947 */ /* 0x000fea000383ffff */
[----:B------:R-:W-:Y:S05]  /*b460*/  BSYNC B0 ;  /* 0x0000000000007941 */ /* 0x000fea0003800000 */
.L_x_296:
[----:B------:R-:W-:-:S03]  /*b470*/  UMOV UR8, 0xffffffff ;  /* 0xffffffff00087882 */ /* 0x000fc60000000000 */
[----:B------:R-:W-:Y:S05]  /*b480*/  BRA.DIV UR8, `(.L_x_308) ;  /* 0x0000000608387947 */ /* 0x000fea000b800000 */
[----:B------:R-:W-:-:S13]  /*b490*/  ELECT P6, URZ, PT ;  /* 0x00000000003f782f */ /* 0x000fda00038c0000 */
.L_x_323:
[----:B------:R-:W-:Y:S04]  /*b4a0*/  BSSY B0, `(.L_x_309) ;  /* 0x0000034000007945 */ /* 0x000fe80003800000 */
[----:B------:R-:W-:Y:S05]  /*b4b0*/  @!P6 BRA `(.L_x_310) ;  /* 0x0000000000c8e947 */ /* 0x000fea0003800000 */
[----:B------:R-:W-:-:S04]  /*b4c0*/  LOP3.LUT R19, R19, 0x2, RZ, 0xfc, !PT ;  /* 0x0000000213137812 */ /* 0x000fc800078efcff */
[----:B------:R-:W-:-:S13]  /*b4d0*/  ISETP.NE.AND P0, PT, R19, 0x3, PT ;  /* 0x000000031300780c */ /* 0x000fda0003f05270 */
[----:B------:R-:W-:Y:S05]  /*b4e0*/  @!P0 BRA `(.L_x_311) ;  /* 0x0000000000048947 */ /* 0x000fea0003800000 */
[----:B------:R-:W-:Y:S01]  /*b4f0*/  BPT.TRAP 0x1 ;  /* 0x000000040000795c */ /* 0x000fe20000300000 */
.L_x_311:
[----:B------:R-:W0:Y:S01]  /*b500*/  S2R R3, SR_CgaCtaId ;  /* 0x0000000000037919 */ /* 0x000e220000008800 */
[----:B------:R-:W-:-:S04]  /*b510*/  MOV R2, 0x400 ;  /* 0x0000040000027802 */ /* 0x000fc80000000f00 */
[----:B0-----:R-:W-:Y:S02]  /*b520*/  LEA R3, R3, R2, 0x18 ;  /* 0x0000000203037211 */ /* 0x001fe400078ec0ff */
[----:B------:R-:W-:-:S03]  /*b530*/  SHF.L.U32 R2, R0, 0x1f, RZ ;  /* 0x0000001f00027819 */ /* 0x000fc600000006ff */
[----:B------:R-:W-:-:S04]  /*b540*/  VIADD R3, R3, 0x28 ;  /* 0x0000002803037836 */ /* 0x000fc80000000000 */
[C---:B------:R-:W-:Y:S02]  /*b550*/  IMAD R7, R12.reuse, 0x8, R3 ;  /* 0x000000080c077824 */ /* 0x040fe400078e0203 */
[----:B------:R-:W-:Y:S02]  /*b560*/  VIADD R12, R12, 0x1 ;  /* 0x000000010c0c7836 */ /* 0x000fe40000000000 */
[----:B------:R-:W0:Y:S03]  /*b570*/  SYNCS.PHASECHK.TRANS64.TRYWAIT P0, [R7+URZ], R2 ;  /* 0x00000002070075a7 */ /* 0x000e26000800017f */
[----:B------:R-:W-:-:S04]  /*b580*/  ISETP.NE.AND P1, PT, R12, 0x5, PT ;  /* 0x000000050c00780c */ /* 0x000fc80003f25270 */
[----:B------:R-:W-:Y:S02]  /*b590*/  SEL R5, RZ, 0x1, P1 ;  /* 0x00000001ff057807 */ /* 0x000fe40000800000 */
[----:B------:R-:W-:Y:S02]  /*b5a0*/  SEL R12, R12, RZ, P1 ;  /* 0x000000ff0c0c7207 */ /* 0x000fe40000800000 */
[----:B------:R-:W-:-:S03]  /*b5b0*/  LOP3.LUT R5, R0, R5, RZ, 0x3c, !PT ;  /* 0x0000000500057212 */ /* 0x000fc600078e3cff */
[----:B------:R-:W-:Y:S01]  /*b5c0*/  IMAD R9, R12, 0x8, R3 ;  /* 0x000000080c097824 */ /* 0x000fe200078e0203 */
[----:B------:R-:W-:Y:S01]  /*b5d0*/  SHF.L.U32 R4, R5, 0x1f, RZ ;  /* 0x0000001f05047819 */ /* 0x000fe200000006ff */
[----:B0-----:R-:W-:Y:S06]  /*b5e0*/  @!P0 BRA `(.L_x_312) ;  /* 0x0000000400008947 */ /* 0x001fec0003800000 */
.L_x_324:
[----:B------:R-:W1:Y:S01]  /*b5f0*/  SYNCS.PHASECHK.TRANS64.TRYWAIT P0, [R9+URZ], R4 ;  /* 0x00000004090075a7 */ /* 0x000e62000800017f */
[----:B------:R-:W-:-:S05]  /*b600*/  VIADD R0, R12, 0x1 ;  /* 0x000000010c007836 */ /* 0x000fca0000000000 */
[----:B------:R-:W-:-:S04]  /*b610*/  ISETP.NE.AND P1, PT, R0, 0x5, PT ;  /* 0x000000050000780c */ /* 0x000fc80003f25270 */
[----:B0-----:R-:W-:Y:S02]  /*b620*/  SEL R2, RZ, 0x1, P1 ;  /* 0x00000001ff027807 */ /* 0x001fe40000800000 */
[----:B------:R-:W-:Y:S02]  /*b630*/  SEL R0, R0, RZ, P1 ;  /* 0x000000ff00007207 */ /* 0x000fe40000800000 */
[----:B------:R-:W-:-:S03]  /*b640*/  LOP3.LUT R7, R5, R2, RZ, 0x3c, !PT ;  /* 0x0000000205077212 */ /* 0x000fc600078e3cff */
[----:B------:R-:W-:Y:S01]  /*b650*/  IMAD R6, R0, 0x8, R3 ;  /* 0x0000000800067824 */ /* 0x000fe200078e0203 */
[----:B------:R-:W-:Y:S01]  /*b660*/  SHF.L.U32 R5, R7, 0x1f, RZ ;  /* 0x0000001f07057819 */ /* 0x000fe200000006ff */
[----:B-1----:R-:W-:Y:S06]  /*b670*/  @!P0 BRA `(.L_x_313) ;  /* 0x0000000000f08947 */ /* 0x002fec0003800000 */
.L_x_325:
[----:B------:R-:W1:Y:S01]  /*b680*/  SYNCS.PHASECHK.TRANS64.TRYWAIT P0, [R6+URZ], R5 ;  /* 0x00000005060075a7 */ /* 0x000e62000800017f */
[----:B------:R-:W-:-:S05]  /*b690*/  VIADD R0, R0, 0x1 ;  /* 0x0000000100007836 */ /* 0x000fca0000000000 */
[----:B------:R-:W-:-:S04]  /*b6a0*/  ISETP.NE.AND P1, PT, R0, 0x5, PT ;  /* 0x000000050000780c */ /* 0x000fc80003f25270 */
[----:B------:R-:W-:Y:S02]  /*b6b0*/  SEL R2, RZ, 0x1, P1 ;  /* 0x00000001ff027807 */ /* 0x000fe40000800000 */
[----:B------:R-:W-:Y:S02]  /*b6c0*/  SEL R0, R0, RZ, P1 ;  /* 0x000000ff00007207 */ /* 0x000fe40000800000 */
[----:B------:R-:W-:-:S03]  /*b6d0*/  LOP3.LUT R7, R7, R2, RZ, 0x3c, !PT ;  /* 0x0000000207077212 */ /* 0x000fc600078e3cff */
[----:B0-----:R-:W-:Y:S01]  /*b6e0*/  IMAD R9, R0, 0x8, R3 ;  /* 0x0000000800097824 */ /* 0x001fe200078e0203 */
[----:B------:R-:W-:Y:S01]  /*b6f0*/  SHF.L.U32 R4, R7, 0x1f, RZ ;  /* 0x0000001f07047819 */ /* 0x000fe200000006ff */
[----:B-1----:R-:W-:Y:S06]  /*b700*/  @!P0 BRA `(.L_x_314) ;  /* 0x0000000000e08947 */ /* 0x002fec0003800000 */
.L_x_326:
[----:B------:R-:W1:Y:S01]  /*b710*/  SYNCS.PHASECHK.TRANS64.TRYWAIT P0, [R9+URZ], R4 ;  /* 0x00000004090075a7 */ /* 0x000e62000800017f */
[----:B------:R-:W-:-:S05]  /*b720*/  VIADD R0, R0, 0x1 ;  /* 0x0000000100007836 */ /* 0x000fca0000000000 */
[----:B------:R-:W-:-:S04]  /*b730*/  ISETP.NE.AND P1, PT, R0, 0x5, PT ;  /* 0x000000050000780c */ /* 0x000fc80003f25270 */
[----:B------:R-:W-:Y:S02]  /*b740*/  SEL R2, RZ, 0x1, P1 ;  /* 0x00000001ff027807 */ /* 0x000fe40000800000 */
[----:B------:R-:W-:Y:S02]  /*b750*/  SEL R0, R0, RZ, P1 ;  /* 0x000000ff00007207 */ /* 0x000fe40000800000 */
[----:B------:R-:W-:Y:S01]  /*b760*/  LOP3.LUT R2, R7, R2, RZ, 0x3c, !PT ;  /* 0x0000000207027212 */ /* 0x000fe200078e3cff */
[----:B-1----:R-:W-:Y:S06]  /*b770*/  @!P0 BRA `(.L_x_315) ;  /* 0x0000000000d88947 */ /* 0x002fec0003800000 */
.L_x_327:
[----:B------:R-:W-:Y:S01]  /*b780*/  IMAD R3, R0, 0x8, R3 ;  /* 0x0000000800037824 */ /* 0x000fe200078e0203 */
[----:B------:R-:W-:-:S07]  /*b790*/  SHF.L.U32 R0, R2, 0x1f, RZ ;  /* 0x0000001f02007819 */ /* 0x000fce00000006ff */
.L_x_316:
[----:B--2---:R2:W3:Y:S02]  /*b7a0*/  SYNCS.PHASECHK.TRANS64.TRYWAIT P0, [R3+URZ], R0 ;  /* 0x00000000030075a7 */ /* 0x0044e4000800017f */
[----:B---3--:R-:W-:Y:S05]  /*b7b0*/  @!P0 NANOSLEEP.SYNCS 0x989680 ;  /* 0x009896800000895d */ /* 0x008fea0003900000 */
[----:B------:R-:W3:Y:S02]  /*b7c0*/  @!P0 SYNCS.PHASECHK.TRANS64 P0, [R3+URZ], R0 ;  /* 0x00000000030085a7 */ /* 0x000ee4000800007f */
[----:B---3--:R-:W-:Y:S05]  /*b7d0*/  @!P0 BRA `(.L_x_316) ;  /* 0xfffffffc00f08947 */ /* 0x008fea000383ffff */
.L_x_310:
[----:B------:R-:W-:Y:S05]  /*b7e0*/  BSYNC B0 ;  /* 0x0000000000007941 */ /* 0x000fea0003800000 */
.L_x_309:
[----:B------:R-:W-:Y:S05]  /*b7f0*/  EXIT ;  /* 0x000000000000794d */ /* 0x000fea0003800000 */
.L_x_21:
[----:B---3--:R3:W4:Y:S02]  /*b800*/  SYNCS.PHASECHK.TRANS64.TRYWAIT P1, [R3+URZ], R0 ;  /* 0x00000000030075a7 */ /* 0x008724000802017f */
[----:B----4-:R-:W-:Y:S05]  /*b810*/  @!P1 NANOSLEEP.SYNCS 0x989680 ;  /* 0x009896800000995d */ /* 0x010fea0003900000 */
[----:B------:R-:W4:Y:S02]  /*b820*/  @!P1 SYNCS.PHASECHK.TRANS64 P1, [R3+URZ], R0 ;  /* 0x00000000030095a7 */ /* 0x000f24000802007f */
[----:B----4-:R-:W-:Y:S05]  /*b830*/  @!P1 BRA `(.L_x_21) ;  /* 0xfffffffc00f09947 */ /* 0x010fea000383ffff */
[----:B------:R-:W-:Y:S05]  /*b840*/  BRA `(.L_x_20) ;  /* 0xffffff5c003c7947 */ /* 0x000fea000383ffff */
.L_x_26:
[----:B-1----:R1:W2:Y:S02]  /*b850*/  SYNCS.PHASECHK.TRANS64.TRYWAIT P1, [R5+URZ], R4 ;  /* 0x00000004050075a7 */ /* 0x0022a4000802017f */
[----:B--2---:R-:W-:Y:S05]  /*b860*/  @!P1 NANOSLEEP.SYNCS 0x989680 ;  /* 0x009896800000995d */ /* 0x004fea0003900000 */
[----:B------:R-:W2:Y:S02]  /*b870*/  @!P1 SYNCS.PHASECHK.TRANS64 P1, [R5+URZ], R4 ;  /* 0x00000004050095a7 */ /* 0x000ea4000802007f */
[----:B--2---:R-:W-:Y:S05]  /*b880*/  @!P1 BRA `(.L_x_26) ;  /* 0xfffffffc00f09947 */ /* 0x004fea000383ffff */
[----:B------:R-:W-:Y:S05]  /*b890*/  BRA `(.L_x_25) ;  /* 0xffffff5c00f07947 */ /* 0x000fea000383ffff */
.L_x_297:
[----:B------:R-:W-:Y:S01]  /*b8a0*/  BSSY B1, `(.L_x_317) ;  /* 0x0000006000017945 */ /* 0x000fe20003800000 */
[----:B------:R-:W-:-:S07]  /*b8b0*/  IMAD.MOV.U32 R15, RZ, RZ, -0x1 ;  /* 0xffffffffff0f7424 */ /* 0x000fce00078e00ff */
[----:B------:R-:W-:Y:S05]  /*b8c0*/  WARPSYNC.COLLECTIVE R15, `(.L_x_318) ;  /* 0x000000000f0c7348 */ /* 0x000fea0003c00000 */
[----:B------:R-:W-:Y:S02]  /*b8d0*/  ELECT P6, UR62, PT ;  /* 0x00000000003e782f */ /* 0x000fe400038c0000 */
[----:B------:R-:W-:Y:S01]  /*b8e0*/  MOV R14, UR62 ;  /* 0x0000003e000e7c02 */ /* 0x000fe20008000f00 */
[----:B------:R-:W-:Y:S10]  /*b8f0*/  ENDCOLLECTIVE ;  /* 0x000000000000791b */ /* 0x000ff40003800000 */
.L_x_318:
[----:B------:R-:W-:Y:S05]  /*b900*/  BSYNC B1 ;  /* 0x0000000000017941 */ /* 0x000fea0003800000 */
.L_x_317:
[----:B------:R-:W-:Y:S05]  /*b910*/  BRA `(.L_x_319) ;  /* 0xfffffff000147947 */ /* 0x000fea000383ffff */
.L_x_300:
[----:B0-----:R0:W1:Y:S02]  /*b920*/  SYNCS.PHASECHK.TRANS64.TRYWAIT P0, [R14+URZ+0x28], R7 ;  /* 0x000028070e0075a7 */ /* 0x001064000800017f */
[----:B-1----:R-:W-:Y:S05]  /*b930*/  @!P0 NANOSLEEP.SYNCS 0x989680 ;  /* 0x009896800000895d */ /* 0x002fea0003900000 */
[----:B------:R-:W1:Y:S02]  /*b940*/  @!P0 SYNCS.PHASECHK.TRANS64 P0, [R14+URZ+0x28], R7 ;  /* 0x000028070e0085a7 */ /* 0x000e64000800007f */
[----:B-1----:R-:W-:Y:S05]  /*b950*/  @!P0 BRA `(.L_x_300) ;  /* 0xfffffffc00f08947 */ /* 0x002fea000383ffff */
[----:B------:R-:W-:Y:S05]  /*b960*/  BRA `(.L_x_320) ;  /* 0xfffffff000507947 */ /* 0x000fea000383ffff */
.L_x_308:
[----:B------:R-:W-:Y:S01]  /*b970*/  BSSY B0, `(.L_x_321) ;  /* 0x0000006000007945 */ /* 0x000fe20003800000 */
[----:B------:R-:W-:-:S07]  /*b980*/  IMAD.MOV.U32 R15, RZ, RZ, -0x1 ;  /* 0xffffffffff0f7424 */ /* 0x000fce00078e00ff */
[----:B------:R-:W-:Y:S05]  /*b990*/  WARPSYNC.COLLECTIVE R15, `(.L_x_322) ;  /* 0x000000000f0c7348 */ /* 0x000fea0003c00000 */
[----:B------:R-:W-:Y:S02]  /*b9a0*/  ELECT P6, UR62, PT ;  /* 0x00000000003e782f */ /* 0x000fe400038c0000 */
[----:B------:R-:W-:Y:S01]  /*b9b0*/  MOV R14, UR62 ;  /* 0x0000003e000e7c02 */ /* 0x000fe20008000f00 */
[----:B------:R-:W-:Y:S10]  /*b9c0*/  ENDCOLLECTIVE ;  /* 0x000000000000791b */ /* 0x000ff40003800000 */
.L_x_322:
[----:B------:R-:W-:Y:S05]  /*b9d0*/  BSYNC B0 ;  /* 0x0000000000007941 */ /* 0x000fea0003800000 */
.L_x_321:
[----:B------:R-:W-:Y:S05]  /*b9e0*/  BRA `(.L_x_323) ;  /* 0xfffffff800ac7947 */ /* 0x000fea000383ffff */
.L_x_312:
[----:B0-----:R0:W1:Y:S02]  /*b9f0*/  SYNCS.PHASECHK.TRANS64.TRYWAIT P0, [R7+URZ], R2 ;  /* 0x00000002070075a7 */ /* 0x001064000800017f */
[----:B-1----:R-:W-:Y:S05]  /*ba00*/  @!P0 NANOSLEEP.SYNCS 0x989680 ;  /* 0x009896800000895d */ /* 0x002fea0003900000 */
[----:B------:R-:W1:Y:S02]  /*ba10*/  @!P0 SYNCS.PHASECHK.TRANS64 P0, [R7+URZ], R2 ;  /* 0x00000002070085a7 */ /* 0x000e64000800007f */
[----:B-1----:R-:W-:Y:S05]  /*ba20*/  @!P0 BRA `(.L_x_312) ;  /* 0xfffffffc00f08947 */ /* 0x002fea000383ffff */
[----:B------:R-:W-:Y:S05]  /*ba30*/  BRA `(.L_x_324) ;  /* 0xfffffff800ec7947 */ /* 0x000fea000383ffff */
.L_x_313:
[----:B0-----:R0:W1:Y:S02]  /*ba40*/  SYNCS.PHASECHK.TRANS64.TRYWAIT P0, [R9+URZ], R4 ;  /* 0x00000004090075a7 */ /* 0x001064000800017f */
[----:B-1----:R-:W-:Y:S05]  /*ba50*/  @!P0 NANOSLEEP.SYNCS 0x989680 ;  /* 0x009896800000895d */ /* 0x002fea0003900000 */
[----:B------:R-:W1:Y:S02]  /*ba60*/  @!P0 SYNCS.PHASECHK.TRANS64 P0, [R9+URZ], R4 ;  /* 0x00000004090085a7 */ /* 0x000e64000800007f */
[----:B-1----:R-:W-:Y:S05]  /*ba70*/  @!P0 BRA `(.L_x_313) ;  /* 0xfffffffc00f08947 */ /* 0x002fea000383ffff */
[----:B------:R-:W-:Y:S05]  /*ba80*/  BRA `(.L_x_325) ;  /* 0xfffffff800fc7947 */ /* 0x000fea000383ffff */
.L_x_314:
[----:B0-----:R0:W1:Y:S02]  /*ba90*/  SYNCS.PHASECHK.TRANS64.TRYWAIT P0, [R6+URZ], R5 ;  /* 0x00000005060075a7 */ /* 0x001064000800017f */
[----:B-1----:R-:W-:Y:S05]  /*baa0*/  @!P0 NANOSLEEP.SYNCS 0x989680 ;  /* 0x009896800000895d */ /* 0x002fea0003900000 */
[----:B------:R-:W1:Y:S02]  /*bab0*/  @!P0 SYNCS.PHASECHK.TRANS64 P0, [R6+URZ], R5 ;  /* 0x00000005060085a7 */ /* 0x000e64000800007f */
[----:B-1----:R-:W-:Y:S05]  /*bac0*/  @!P0 BRA `(.L_x_314) ;  /* 0xfffffffc00f08947 */ /* 0x002fea000383ffff */
[----:B------:R-:W-:Y:S05]  /*bad0*/  BRA `(.L_x_326) ;  /* 0xfffffffc000c7947 */ /* 0x000fea000383ffff */
.L_x_315:
[----:B-1----:R1:W2:Y:S02]  /*bae0*/  SYNCS.PHASECHK.TRANS64.TRYWAIT P0, [R9+URZ], R4 ;  /* 0x00000004090075a7 */ /* 0x0022a4000800017f */
[----:B--2---:R-:W-:Y:S05]  /*baf0*/  @!P0 NANOSLEEP.SYNCS 0x989680 ;  /* 0x009896800000895d */ /* 0x004fea0003900000 */
[----:B------:R-:W2:Y:S02]  /*bb00*/  @!P0 SYNCS.PHASECHK.TRANS64 P0, [R9+URZ], R4 ;  /* 0x00000004090085a7 */ /* 0x000ea4000800007f */
[----:B--2---:R-:W-:Y:S05]  /*bb10*/  @!P0 BRA `(.L_x_315) ;  /* 0xfffffffc00f08947 */ /* 0x004fea000383ffff */
[----:B------:R-:W-:Y:S05]  /*bb20*/  BRA `(.L_x_327) ;  /* 0xfffffffc00147947 */ /* 0x000fea000383ffff */
.L_x_328:
[----:B------:R-:W-:-:S00]  /*bb30*/  BRA `(.L_x_328) ;  /* 0xfffffffc00fc7947 */ /* 0x000fc0000383ffff */
[----:B------:R-:W-:-:S00]  /*bb40*/  NOP ;  /* 0x0000000000007918 */ /* 0x000fc00000000000 */
        /* <DEDUP_REMOVED lines=11> */
.L_x_329:


//--------------------- .nv.global.init           --------------------------
	.section	.nv.global.init,"aw",@progbits
.nv.global.init:
	.type		$str$22,@object
	.size		$str$22,($str$23 - $str$22)
$str$22:
        /*0000*/ 	.byte	0x6b, 0x5f, 0x74, 0x69, 0x6c, 0x65, 0x5f, 0x63, 0x6f, 0x75, 0x6e, 0x74, 0x20, 0x3e, 0x3d, 0x20
        /*0010*/ 	.byte	0x31, 0x00
	.type		$str$23,@object
	.size		$str$23,(__unnamed_1 - $str$23)
$str$23:
        /*0012*/ 	.byte	0x2f, 0x74, 0x6d, 0x70, 0x2f, 0x63, 0x75, 0x74, 0x6c, 0x61, 0x73, 0x73, 0x5f, 0x73, 0x77, 0x65
        /*0022*/ 	.byte	0x65, 0x70, 0x5f, 0x73, 0x72, 0x63, 0x2f, 0x69, 0x6e, 0x63, 0x6c, 0x75, 0x64, 0x65, 0x2f, 0x63
        /*0032*/ 	.byte	0x75, 0x74, 0x6c, 0x61, 0x73, 0x73, 0x2f, 0x67, 0x65, 0x6d, 0x6d, 0x2f, 0x63, 0x6f, 0x6c, 0x6c
        /*0042*/ 	.byte	0x65, 0x63, 0x74, 0x69, 0x76, 0x65, 0x2f, 0x73, 0x6d, 0x39, 0x30, 0x5f, 0x6d, 0x6d, 0x61, 0x5f
        /*0052*/ 	.byte	0x74, 0x6d, 0x61, 0x5f, 0x67, 0x6d, 0x6d, 0x61, 0x5f, 0x73, 0x73, 0x5f, 0x77, 0x61, 0x72, 0x70
        /*0062*/ 	.byte	0x73, 0x70, 0x65, 0x63, 0x69, 0x61, 0x6c, 0x69, 0x7a, 0x65, 0x64, 0x2e, 0x68, 0x70, 0x70, 0x00
	.type		__unnamed_1,@object
	.size		__unnamed_1,(.L_0 - __unnamed_1)
__unnamed_1:
        /*0072*/ 	.byte	0x76, 0x6f, 0x69, 0x64, 0x20, 0x63, 0x75, 0x74, 0x6c, 0x61, 0x73, 0x73, 0x3a, 0x3a, 0x67, 0x65
        /* <DEDUP_REMOVED lines=181> */
.L_0:


//--------------------- .nv.shared._ZN7cutlass13device_kernelINS_4gemm6kernel13GemmUniversalIN4cute5tupleIJiiiiEEENS1_10collective13CollectiveMmaINS1_34MainloopSm90TmaGmmaWarpSpecializedILi5ENS5_IJNS4_1CILi2EEESB_NSA_ILi1EEEEEENS1_35KernelTmaWarpSpecializedCooperativeEEENS5_IJNSA_ILi128EEENSA_ILi256EEENSA_ILi32EEEEEENS_6half_tENS5_IJlSC_lEEESK_SL_NS4_8TiledMMAINS4_8MMA_AtomIJNS4_4SM904GMMA26MMA_64x256x16_F32F16F16_SSILNSP_5MajorE0ELSR_0ELNSP_7ScaleInE1ELSS_1EEEEEENS4_6LayoutINS5_IJSB_SC_SC_EEENS5_IJSC_NSA_ILi0EEESX_EEEEENS5_IJNS4_10UnderscoreES10_S10_EEEEENS4_23SM90_TMA_LOAD_MULTICASTENS4_14ComposedLayoutINS4_7SwizzleILi2ELi4ELi3EEENS4_18smem_ptr_flag_bitsILi16EEENSV_INS5_IJNSA_ILi8EEESI_EEENS5_IJSI_SC_EEEEEEEvNS4_8identityES13_S1D_vS1E_EENS_8epilogue10collective6detail29Sm90TmaWarpSpecializedAdapterINS1H_15DefaultEpilogueISK_SL_SL_NS1G_6thread17LinearCombinationISK_Li1EffLNS1L_9ScaleType4KindE0ELNS_15FloatRoundStyleE2ESK_EENS1_15EpilogueDefaultEEEEEvvEEEEvNT_6ParamsE --------------------------
	.section	.nv.shared._ZN7cutlass13device_kernelINS_4gemm6kernel13GemmUniversalIN4cute5tupleIJiiiiEEENS1_10collective13CollectiveMmaINS1_34MainloopSm90TmaGmmaWarpSpecializedILi5ENS5_IJNS4_1CILi2EEESB_NSA_ILi1EEEEEENS1_35KernelTmaWarpSpecializedCooperativeEEENS5_IJNSA_ILi128EEENSA_ILi256EEENSA_ILi32EEEEEENS_6half_tENS5_IJlSC_lEEESK_SL_NS4_8TiledMMAINS4_8MMA_AtomIJNS4_4SM904GMMA26MMA_64x256x16_F32F16F16_SSILNSP_5MajorE0ELSR_0ELNSP_7ScaleInE1ELSS_1EEEEEENS4_6LayoutINS5_IJSB_SC_SC_EEENS5_IJSC_NSA_ILi0EEESX_EEEEENS5_IJNS4_10UnderscoreES10_S10_EEEEENS4_23SM90_TMA_LOAD_MULTICASTENS4_14ComposedLayoutINS4_7SwizzleILi2ELi4ELi3EEENS4_18smem_ptr_flag_bitsILi16EEENSV_INS5_IJNSA_ILi8EEESI_EEENS5_IJSI_SC_EEEEEEEvNS4_8identityES13_S1D_vS1E_EENS_8epilogue10collective6detail29Sm90TmaWarpSpecializedAdapterINS1H_15DefaultEpilogueISK_SL_SL_NS1G_6thread17LinearCombinationISK_Li1EffLNS1L_9ScaleType4KindE0ELNS_15FloatRoundStyleE2ESK_EENS1_15EpilogueDefaultEEEEEvvEEEEvNT_6ParamsE,"aw",@nobits
	.sectionflags	@""
	.align	16
	.zero		1024


//--------------------- .nv.shared.reserved.0     --------------------------
	.section	.nv.shared.reserved.0,"aw",@nobits
	.weak		__nv_reservedSMEM_offset_0_alias
	.size		__nv_reservedSMEM_offset_0_alias, 0, 0
	.other		__nv_reservedSMEM_offset_0_alias,@"STO_CUDA_RESERVED_SHARED STV_DEFAULT"
__nv_reservedSMEM_offset_0_alias:
	.zero		0


//--------------------- .nv.global                --------------------------
	.section	.nv.global,"aw",@nobits
.nv.global:
	.type		_ZN39_INTERNAL_8295a99a_4_k_cu_d2cf3300_42074cute1_E,@object
	.size		_ZN39_INTERNAL_8295a99a_4_k_cu_d2cf3300_42074cute1_E,(_ZN39_INTERNAL_8295a99a_4_k_cu_d2cf3300_42074cuda3std3__45__cpo6cbeginE - _ZN39_INTERNAL_8295a99a_4_k_cu_d2cf3300_42074cute1_E)
_ZN39_INTERNAL_8295a99a_4_k_cu_d2cf3300_42074cute1_E:
	.zero		1
	.type		_ZN39_INTERNAL_8295a99a_4_k_cu_d2cf3300_42074cuda3std3__45__cpo6cbeginE,@object
	.size		_ZN39_INTERNAL_8295a99a_4_k_cu_d2cf3300_42074cuda3std3__45__cpo6cbeginE,(_ZN39_INTERNAL_8295a99a_4_k_cu_d2cf3300_42074cuda3std3__48in_placeE - _ZN39_INTERNAL_8295a99a_4_k_cu_d2cf3300_42074cuda3std3__45__cpo6cbeginE)
_ZN39_INTERNAL_8295a99a_4_k_cu_d2cf3300_42074cuda3std3__45__cpo6cbeginE:
	.zero		1
	.type		_ZN39_INTERNAL_8295a99a_4_k_cu_d2cf3300_42074cuda3std3__48in_placeE,@object
	.size		_ZN39_INTERNAL_8295a99a_4_k_cu_d2cf3300_42074cuda3std3__48in_placeE,(_ZN39_INTERNAL_8295a99a_4_k_cu_d2cf3300_42074cuda3std6ranges3__45__cpo9iter_moveE - _ZN39_INTERNAL_8295a99a_4_k_cu_d2cf3300_42074cuda3std3__48in_placeE)
_ZN39_INTERNAL_8295a99a_4_k_cu_d2cf3300_42074cuda3std3__48in_placeE:
	.zero		1
	.type		_ZN39_INTERNAL_8295a99a_4_k_cu_d2cf3300_42074cuda3std6ranges3__45__cpo9iter_moveE,@object
	.size		_ZN39_INTERNAL_8295a99a_4_k_cu_d2cf3300_42074cuda3std6ranges3__45__cpo9iter_moveE,(_ZN39_INTERNAL_8295a99a_4_k_cu_d2cf3300_42074cuda3std3__45__cpo5beginE - _ZN39_INTERNAL_8295a99a_4_k_cu_d2cf3300_42074cuda3std6ranges3__45__cpo9iter_moveE)
_ZN39_INTERNAL_8295a99a_4_k_cu_d2cf3300_42074cuda3std6ranges3__45__cpo9iter_moveE:
	.zero		1
	.type		_ZN39_INTERNAL_8295a99a_4_k_cu_d2cf3300_42074cuda3std3__45__cpo5beginE,@object
	.size		_ZN39_INTERNAL_8295a99a_4_k_cu_d2cf3300_42074cuda3std3__45__cpo5beginE,(_ZN39_INTERNAL_8295a99a_4_k_cu_d2cf3300_42074cuda3std3__441_GLOBAL__N__8295a99a_4_k_cu_d2cf3300_42076ignoreE - _ZN39_INTERNAL_8295a99a_4_k_cu_d2cf3300_42074cuda3std3__45__cpo5beginE)
_ZN39_INTERNAL_8295a99a_4_k_cu_d2cf3300_42074cuda3std3__45__cpo5beginE:
	.zero		1
	.type		_ZN39_INTERNAL_8295a99a_4_k_cu_d2cf3300_42074cuda3std3__441_GLOBAL__N__8295a99a_4_k_cu_d2cf3300_42076ignoreE,@object
	.size		_ZN39_INTERNAL_8295a99a_4_k_cu_d2cf3300_42074cuda3std3__441_GLOBAL__N__8295a99a_4_k_cu_d2cf3300_42076ignoreE,(_ZN39_INTERNAL_8295a99a_4_k_cu_d2cf3300_42074cute7productE - _ZN39_INTERNAL_8295a99a_4_k_cu_d2cf3300_42074cuda3std3__441_GLOBAL__N__8295a99a_4_k_cu_d2cf3300_42076ignoreE)
_ZN39_INTERNAL_8295a99a_4_k_cu_d2cf3300_42074cuda3std3__441_GLOBAL__N__8295a99a_4_k_cu_d2cf3300_42076ignoreE:
	.zero		1
	.type		_ZN39_INTERNAL_8295a99a_4_k_cu_d2cf3300_42074cute7productE,@object
	.size		_ZN39_INTERNAL_8295a99a_4_k_cu_d2cf3300_42074cute7productE,(_ZN39_INTERNAL_8295a99a_4_k_cu_d2cf3300_42074cuda3std3__45__cpo3endE - _ZN39_INTERNAL_8295a99a_4_k_cu_d2cf3300_42074cute7productE)
_ZN39_INTERNAL_8295a99a_4_k_cu_d2cf3300_42074cute7productE:
	.zero		1
	.type		_ZN39_INTERNAL_8295a99a_4_k_cu_d2cf3300_42074cuda3std3__45__cpo3endE,@object
	.size		_ZN39_INTERNAL_8295a99a_4_k_cu_d2cf3300_42074cuda3std3__45__cpo3endE,(_ZN39_INTERNAL_8295a99a_4_k_cu_d2cf3300_42074cuda3std3__419piecewise_constructE - _ZN39_INTERNAL_8295a99a_4_k_cu_d2cf3300_42074cuda3std3__45__cpo3endE)
_ZN39_INTERNAL_8295a99a_4_k_cu_d2cf3300_42074cuda3std3__45__cpo3endE:
	.zero		1
	.type		_ZN39_INTERNAL_8295a99a_4_k_cu_d2cf3300_42074cuda3std3__419piecewise_constructE,@object
	.size		_ZN39_INTERNAL_8295a99a_4_k_cu_d2cf3300_42074cuda3std3__419piecewise_constructE,(_ZN39_INTERNAL_8295a99a_4_k_cu_d2cf3300_42074cuda3std3__45__cpo4cendE - _ZN39_INTERNAL_8295a99a_4_k_cu_d2cf3300_42074cuda3std3__419piecewise_constructE)
_ZN39_INTERNAL_8295a99a_4_k_cu_d2cf3300_42074cuda3std3__419piecewise_constructE:
	.zero		1
	.type		_ZN39_INTERNAL_8295a99a_4_k_cu_d2cf3300_42074cuda3std3__45__cpo4cendE,@object
	.size		_ZN39_INTERNAL_8295a99a_4_k_cu_d2cf3300_42074cuda3std3__45__cpo4cendE,(_ZN39_INTERNAL_8295a99a_4_k_cu_d2cf3300_42074cuda3std6ranges3__45__cpo4swapE - _ZN39_INTERNAL_8295a99a_4_k_cu_d2cf3300_42074cuda3std3__45__cpo4cendE)
_ZN39_INTERNAL_8295a99a_4_k_cu_d2cf3300_42074cuda3std3__45__cpo4cendE:
	.zero		1
	.type		_ZN39_INTERNAL_8295a99a_4_k_cu_d2cf3300_42074cuda3std6ranges3__45__cpo4swapE,@object
	.size		_ZN39_INTERNAL_8295a99a_4_k_cu_d2cf3300_42074cuda3std6ranges3__45__cpo4swapE,(.L_8 - _ZN39_INTERNAL_8295a99a_4_k_cu_d2cf3300_42074cuda3std6ranges3__45__cpo4swapE)
_ZN39_INTERNAL_8295a99a_4_k_cu_d2cf3300_42074cuda3std6ranges3__45__cpo4swapE:
	.zero		1
.L_8:


//--------------------- .nv.constant0._ZN7cutlass13device_kernelINS_4gemm6kernel13GemmUniversalIN4cute5tupleIJiiiiEEENS1_10collective13CollectiveMmaINS1_34MainloopSm90TmaGmmaWarpSpecializedILi5ENS5_IJNS4_1CILi2EEESB_NSA_ILi1EEEEEENS1_35KernelTmaWarpSpecializedCooperativeEEENS5_IJNSA_ILi128EEENSA_ILi256EEENSA_ILi32EEEEEENS_6half_tENS5_IJlSC_lEEESK_SL_NS4_8TiledMMAINS4_8MMA_AtomIJNS4_4SM904GMMA26MMA_64x256x16_F32F16F16_SSILNSP_5MajorE0ELSR_0ELNSP_7ScaleInE1ELSS_1EEEEEENS4_6LayoutINS5_IJSB_SC_SC_EEENS5_IJSC_NSA_ILi0EEESX_EEEEENS5_IJNS4_10UnderscoreES10_S10_EEEEENS4_23SM90_TMA_LOAD_MULTICASTENS4_14ComposedLayoutINS4_7SwizzleILi2ELi4ELi3EEENS4_18smem_ptr_flag_bitsILi16EEENSV_INS5_IJNSA_ILi8EEESI_EEENS5_IJSI_SC_EEEEEEEvNS4_8identityES13_S1D_vS1E_EENS_8epilogue10collective6detail29Sm90TmaWarpSpecializedAdapterINS1H_15DefaultEpilogueISK_SL_SL_NS1G_6thread17LinearCombinationISK_Li1EffLNS1L_9ScaleType4KindE0ELNS_15FloatRoundStyleE2ESK_EENS1_15EpilogueDefaultEEEEEvvEEEEvNT_6ParamsE --------------------------
	.section	.nv.constant0._ZN7cutlass13device_kernelINS_4gemm6kernel13GemmUniversalIN4cute5tupleIJiiiiEEENS1_10collective13CollectiveMmaINS1_34MainloopSm90TmaGmmaWarpSpecializedILi5ENS5_IJNS4_1CILi2EEESB_NSA_ILi1EEEEEENS1_35KernelTmaWarpSpecializedCooperativeEEENS5_IJNSA_ILi128EEENSA_ILi256EEENSA_ILi32EEEEEENS_6half_tENS5_IJlSC_lEEESK_SL_NS4_8TiledMMAINS4_8MMA_AtomIJNS4_4SM904GMMA26MMA_64x256x16_F32F16F16_SSILNSP_5MajorE0ELSR_0ELNSP_7ScaleInE1ELSS_1EEEEEENS4_6LayoutINS5_IJSB_SC_SC_EEENS5_IJSC_NSA_ILi0EEESX_EEEEENS5_IJNS4_10UnderscoreES10_S10_EEEEENS4_23SM90_TMA_LOAD_MULTICASTENS4_14ComposedLayoutINS4_7SwizzleILi2ELi4ELi3EEENS4_18smem_ptr_flag_bitsILi16EEENSV_INS5_IJNSA_ILi8EEESI_EEENS5_IJSI_SC_EEEEEEEvNS4_8identityES13_S1D_vS1E_EENS_8epilogue10collective6detail29Sm90TmaWarpSpecializedAdapterINS1H_15DefaultEpilogueISK_SL_SL_NS1G_6thread17LinearCombinationISK_Li1EffLNS1L_9ScaleType4KindE0ELNS_15FloatRoundStyleE2ESK_EENS1_15EpilogueDefaultEEEEEvvEEEEvNT_6ParamsE,"a",@progbits
	.sectionflags	@""
	.align	4
.nv.constant0._ZN7cutlass13device_kernelINS_4gemm6kernel13GemmUniversalIN4cute5tupleIJiiiiEEENS1_10collective13CollectiveMmaINS1_34MainloopSm90TmaGmmaWarpSpecializedILi5ENS5_IJNS4_1CILi2EEESB_NSA_ILi1EEEEEENS1_35KernelTmaWarpSpecializedCooperativeEEENS5_IJNSA_ILi128EEENSA_ILi256EEENSA_ILi32EEEEEENS_6half_tENS5_IJlSC_lEEESK_SL_NS4_8TiledMMAINS4_8MMA_AtomIJNS4_4SM904GMMA26MMA_64x256x16_F32F16F16_SSILNSP_5MajorE0ELSR_0ELNSP_7ScaleInE1ELSS_1EEEEEENS4_6LayoutINS5_IJSB_SC_SC_EEENS5_IJSC_NSA_ILi0EEESX_EEEEENS5_IJNS4_10UnderscoreES10_S10_EEEEENS4_23SM90_TMA_LOAD_MULTICASTENS4_14ComposedLayoutINS4_7SwizzleILi2ELi4ELi3EEENS4_18smem_ptr_flag_bitsILi16EEENSV_INS5_IJNSA_ILi8EEESI_EEENS5_IJSI_SC_EEEEEEEvNS4_8identityES13_S1D_vS1E_EENS_8epilogue10collective6detail29Sm90TmaWarpSpecializedAdapterINS1H_15DefaultEpilogueISK_SL_SL_NS1G_6thread17LinearCombinationISK_Li1EffLNS1L_9ScaleType4KindE0ELNS_15FloatRoundStyleE2ESK_EENS1_15EpilogueDefaultEEEEEvvEEEEvNT_6ParamsE:
	.zero		1664


//--------------------- SYMBOLS --------------------------

	.type		.nv.reservedSmem.offset0,@object
	.size		.nv.reservedSmem.offset0,0x4
	.type		__assertfail,@function
